//
// Generated by NVIDIA NVVM Compiler
//
// Compiler Build ID: CL-36424714
// Cuda compilation tools, release 13.0, V13.0.88
// Based on NVVM 20.0.0
//

.version 9.0
.target sm_100
.address_size 64

	// .globl	_Z9laplacianPfS_S_fffb
.extern .shared .align 16 .b8 cache[];

.visible .entry _Z9laplacianPfS_S_fffb(
	.param .u64 .ptr .align 1 _Z9laplacianPfS_S_fffb_param_0,
	.param .u64 .ptr .align 1 _Z9laplacianPfS_S_fffb_param_1,
	.param .u64 .ptr .align 1 _Z9laplacianPfS_S_fffb_param_2,
	.param .f32 _Z9laplacianPfS_S_fffb_param_3,
	.param .f32 _Z9laplacianPfS_S_fffb_param_4,
	.param .f32 _Z9laplacianPfS_S_fffb_param_5,
	.param .u8 _Z9laplacianPfS_S_fffb_param_6
)
{
	.reg .pred 	%p<24>;
	.reg .b16 	%rs<2>;
	.reg .b32 	%r<48>;
	.reg .b32 	%f<63>;
	.reg .b64 	%rd<32>;
	.reg .b64 	%fd<7>;

	ld.param.u64 	%rd4, [_Z9laplacianPfS_S_fffb_param_0];
	ld.param.u64 	%rd5, [_Z9laplacianPfS_S_fffb_param_1];
	ld.param.f32 	%f14, [_Z9laplacianPfS_S_fffb_param_3];
	ld.param.f32 	%f15, [_Z9laplacianPfS_S_fffb_param_4];
	ld.param.f32 	%f16, [_Z9laplacianPfS_S_fffb_param_5];
	ld.param.s8 	%rs1, [_Z9laplacianPfS_S_fffb_param_6];
	cvta.to.global.u64 	%rd1, %rd5;
	cvta.to.global.u64 	%rd2, %rd4;
	mov.u32 	%r1, %ntid.x;
	mov.u32 	%r2, %nctaid.x;
	mul.lo.s32 	%r25, %r1, %r2;
	mov.u32 	%r4, %ntid.y;
	mov.u32 	%r5, %nctaid.y;
	mul.lo.s32 	%r6, %r4, %r5;
	mov.u32 	%r7, %ntid.z;
	mov.u32 	%r26, %nctaid.z;
	mul.lo.s32 	%r8, %r7, %r26;
	mov.u32 	%r9, %ctaid.x;
	mov.u32 	%r27, %tid.x;
	mad.lo.s32 	%r28, %r1, %r9, %r27;
	mov.u32 	%r11, %ctaid.y;
	mov.u32 	%r29, %tid.y;
	mad.lo.s32 	%r12, %r4, %r11, %r29;
	mov.u32 	%r13, %ctaid.z;
	mov.u32 	%r30, %tid.z;
	mad.lo.s32 	%r14, %r7, %r13, %r30;
	mad.lo.s32 	%r31, %r4, %r30, %r29;
	mad.lo.s32 	%r15, %r31, %r1, %r27;
	mad.lo.s32 	%r32, %r14, %r6, %r12;
	mad.lo.s32 	%r16, %r32, %r25, %r28;
	mul.f32 	%f17, %f14, %f14;
	rcp.rn.f32 	%f1, %f17;
	mul.f32 	%f18, %f15, %f15;
	rcp.rn.f32 	%f2, %f18;
	mul.f32 	%f19, %f16, %f16;
	rcp.rn.f32 	%f3, %f19;
	setp.eq.s32 	%p4, %r28, 0;
	add.s32 	%r33, %r25, -1;
	setp.eq.s32 	%p5, %r28, %r33;
	or.pred  	%p6, %p4, %p5;
	setp.eq.s32 	%p7, %r12, 0;
	or.pred  	%p8, %p7, %p6;
	mov.pred 	%p23, -1;
	@%p8 bra 	$L__BB0_2;
	add.s32 	%r34, %r6, -1;
	setp.eq.s32 	%p23, %r12, %r34;
$L__BB0_2:
	setp.eq.s32 	%p9, %r14, 0;
	or.pred  	%p10, %p23, %p9;
	add.s32 	%r35, %r8, -1;
	setp.eq.s32 	%p11, %r14, %r35;
	or.pred  	%p12, %p10, %p11;
	mov.f32 	%f62, 0f00000000;
	@%p12 bra 	$L__BB0_9;
	shr.u32 	%r36, %r25, 31;
	add.s32 	%r37, %r25, %r36;
	shr.s32 	%r38, %r37, 1;
	setp.ne.s32 	%p13, %r28, %r38;
	shr.u32 	%r39, %r6, 1;
	setp.ne.s32 	%p14, %r12, %r39;
	or.pred  	%p15, %p13, %p14;
	shr.u32 	%r40, %r8, 1;
	setp.ne.s32 	%p16, %r14, %r40;
	mov.f32 	%f59, 0f00000000;
	or.pred  	%p17, %p16, %p15;
	@%p17 bra 	$L__BB0_5;
	cvt.f64.f32 	%fd1, %f14;
	rcp.rn.f64 	%fd2, %fd1;
	cvt.f64.f32 	%fd3, %f15;
	div.rn.f64 	%fd4, %fd2, %fd3;
	cvt.f64.f32 	%fd5, %f16;
	div.rn.f64 	%fd6, %fd4, %fd5;
	cvt.rn.f32.f64 	%f59, %fd6;
$L__BB0_5:
	sub.s32 	%r17, %r16, %r25;
	mul.lo.s32 	%r18, %r25, %r6;
	sub.s32 	%r19, %r16, %r18;
	setp.eq.s16 	%p18, %rs1, 0;
	@%p18 bra 	$L__BB0_7;
	mul.wide.s32 	%rd6, %r16, 4;
	add.s64 	%rd7, %rd2, %rd6;
	ld.global.f32 	%f22, [%rd7+4];
	ld.global.f32 	%f23, [%rd7+-4];
	mul.wide.s32 	%rd8, %r25, 4;
	add.s64 	%rd9, %rd7, %rd8;
	ld.global.f32 	%f24, [%rd9];
	mul.wide.s32 	%rd10, %r17, 4;
	add.s64 	%rd11, %rd2, %rd10;
	ld.global.f32 	%f25, [%rd11];
	mul.wide.s32 	%rd12, %r18, 4;
	add.s64 	%rd13, %rd7, %rd12;
	ld.global.f32 	%f26, [%rd13];
	mul.wide.s32 	%rd14, %r19, 4;
	add.s64 	%rd15, %rd2, %rd14;
	ld.global.f32 	%f27, [%rd15];
	add.f32 	%f28, %f22, %f23;
	add.f32 	%f29, %f24, %f25;
	mul.f32 	%f30, %f2, %f29;
	fma.rn.f32 	%f31, %f1, %f28, %f30;
	add.f32 	%f32, %f26, %f27;
	fma.rn.f32 	%f33, %f3, %f32, %f31;
	sub.f32 	%f34, %f33, %f59;
	add.f32 	%f35, %f1, %f2;
	add.f32 	%f36, %f35, %f3;
	div.rn.f32 	%f37, %f34, %f36;
	mul.f32 	%f61, %f37, 0f3F000000;
	add.s64 	%rd16, %rd1, %rd6;
	st.global.f32 	[%rd16], %f61;
	ld.global.f32 	%f60, [%rd7];
	bra.uni 	$L__BB0_8;
$L__BB0_7:
	mul.wide.s32 	%rd17, %r16, 4;
	add.s64 	%rd18, %rd1, %rd17;
	ld.global.f32 	%f38, [%rd18+4];
	ld.global.f32 	%f39, [%rd18+-4];
	mul.wide.s32 	%rd19, %r25, 4;
	add.s64 	%rd20, %rd18, %rd19;
	ld.global.f32 	%f40, [%rd20];
	mul.wide.s32 	%rd21, %r17, 4;
	add.s64 	%rd22, %rd1, %rd21;
	ld.global.f32 	%f41, [%rd22];
	mul.wide.s32 	%rd23, %r18, 4;
	add.s64 	%rd24, %rd18, %rd23;
	ld.global.f32 	%f42, [%rd24];
	mul.wide.s32 	%rd25, %r19, 4;
	add.s64 	%rd26, %rd1, %rd25;
	ld.global.f32 	%f43, [%rd26];
	add.f32 	%f44, %f38, %f39;
	add.f32 	%f45, %f40, %f41;
	mul.f32 	%f46, %f2, %f45;
	fma.rn.f32 	%f47, %f1, %f44, %f46;
	add.f32 	%f48, %f42, %f43;
	fma.rn.f32 	%f49, %f3, %f48, %f47;
	sub.f32 	%f50, %f49, %f59;
	add.f32 	%f51, %f1, %f2;
	add.f32 	%f52, %f51, %f3;
	div.rn.f32 	%f53, %f50, %f52;
	mul.f32 	%f60, %f53, 0f3F000000;
	add.s64 	%rd27, %rd2, %rd17;
	st.global.f32 	[%rd27], %f60;
	ld.global.f32 	%f61, [%rd18];
$L__BB0_8:
	sub.f32 	%f62, %f61, %f60;
$L__BB0_9:
	mul.f32 	%f54, %f62, %f62;
	shl.b32 	%r41, %r15, 2;
	mov.u32 	%r42, cache;
	add.s32 	%r20, %r42, %r41;
	st.shared.f32 	[%r20], %f54;
	bar.sync 	0;
	mul.lo.s32 	%r43, %r1, %r4;
	mul.lo.s32 	%r47, %r43, %r7;
	setp.lt.u32 	%p19, %r47, 2;
	@%p19 bra 	$L__BB0_13;
$L__BB0_10:
	shr.u32 	%r23, %r47, 1;
	setp.ge.u32 	%p20, %r15, %r23;
	@%p20 bra 	$L__BB0_12;
	shl.b32 	%r44, %r23, 2;
	add.s32 	%r45, %r20, %r44;
	ld.shared.f32 	%f55, [%r45];
	ld.shared.f32 	%f56, [%r20];
	add.f32 	%f57, %f55, %f56;
	st.shared.f32 	[%r20], %f57;
$L__BB0_12:
	bar.sync 	0;
	setp.gt.u32 	%p21, %r47, 3;
	mov.u32 	%r47, %r23;
	@%p21 bra 	$L__BB0_10;
$L__BB0_13:
	mad.lo.s32 	%r46, %r13, %r5, %r11;
	mad.lo.s32 	%r24, %r46, %r2, %r9;
	setp.ne.s32 	%p22, %r15, 0;
	@%p22 bra 	$L__BB0_15;
	ld.param.u64 	%rd31, [_Z9laplacianPfS_S_fffb_param_2];
	ld.shared.f32 	%f58, [cache];
	cvta.to.global.u64 	%rd28, %rd31;
	mul.wide.s32 	%rd29, %r24, 4;
	add.s64 	%rd30, %rd28, %rd29;
	st.global.f32 	[%rd30], %f58;
$L__BB0_15:
	ret;

}


// ===== COMPILED SASS (sm_100) =====

	.target	sm_100

	.elftype	@"ET_EXEC"


//--------------------- .note.nv.tkinfo           --------------------------
	.section	.note.nv.tkinfo,"",@"SHT_NOTE"
	.sectionflags	@"SHF_NOTE_NV_TKINFO"
	.tkinfo
        /*0018*/ 	.word	0x00000002
        /*0030*/ 	.string	""
        /*0030*/ 	.string	"ptxas"
        /*0030*/ 	.string	"Cuda compilation tools, release 13.0, V13.0.88"
        /*0030*/ 	.string	"Build cuda_13.0.r13.0/compiler.36424714_0"
        /*0030*/ 	.string	"-arch sm_100 -m 64 "



//--------------------- .note.nv.cuinfo           --------------------------
	.section	.note.nv.cuinfo,"",@"SHT_NOTE"
	.sectionflags	@"SHF_NOTE_NV_CUINFO"
        /*0018*/ 	.short	0x0002
        /*001a*/ 	.short	0x0064
        /*001c*/ 	.short	0x0082
	.zero		2


//--------------------- .nv.info                  --------------------------
	.section	.nv.info,"",@"SHT_CUDA_INFO"
	.align	4


	//----- nvinfo : EIATTR_REGCOUNT
	.align		4
        /*0000*/ 	.byte	0x04, 0x2f
        /*0002*/ 	.short	(.L_1 - .L_0)
	.align		4
.L_0:
        /*0004*/ 	.word	index@(_Z9laplacianPfS_S_fffb)
        /*0008*/ 	.word	0x0000001c


	//----- nvinfo : EIATTR_FRAME_SIZE
	.align		4
.L_1:
        /*000c*/ 	.byte	0x04, 0x11
        /*000e*/ 	.short	(.L_3 - .L_2)
	.align		4
.L_2:
        /*0010*/ 	.word	index@($__internal_3_$__cuda_sm3x_div_rn_noftz_f32_slowpath)
        /*0014*/ 	.word	0x00000000


	//----- nvinfo : EIATTR_FRAME_SIZE
	.align		4
.L_3:
        /*0018*/ 	.byte	0x04, 0x11
        /*001a*/ 	.short	(.L_5 - .L_4)
	.align		4
.L_4:
        /*001c*/ 	.word	index@($__internal_2_$__cuda_sm20_rcp_rn_f32_slowpath)
        /*0020*/ 	.word	0x00000000


	//----- nvinfo : EIATTR_FRAME_SIZE
	.align		4
.L_5:
        /*0024*/ 	.byte	0x04, 0x11
        /*0026*/ 	.short	(.L_7 - .L_6)
	.align		4
.L_6:
        /*0028*/ 	.word	index@($__internal_1_$__cuda_sm20_div_rn_f64_full)
        /*002c*/ 	.word	0x00000000


	//----- nvinfo : EIATTR_FRAME_SIZE
	.align		4
.L_7:
        /*0030*/ 	.byte	0x04, 0x11
        /*0032*/ 	.short	(.L_9 - .L_8)
	.align		4
.L_8:
        /*0034*/ 	.word	index@($__internal_0_$__cuda_sm20_dblrcp_rn_slowpath_v3)
        /*0038*/ 	.word	0x00000000


	//----- nvinfo : EIATTR_FRAME_SIZE
	.align		4
.L_9:
        /*003c*/ 	.byte	0x04, 0x11
        /*003e*/ 	.short	(.L_11 - .L_10)
	.align		4
.L_10:
        /*0040*/ 	.word	index@(_Z9laplacianPfS_S_fffb)
        /*0044*/ 	.word	0x00000000


	//----- nvinfo : EIATTR_MIN_STACK_SIZE
	.align		4
.L_11:
        /*0048*/ 	.byte	0x04, 0x12
        /*004a*/ 	.short	(.L_13 - .L_12)
	.align		4
.L_12:
        /*004c*/ 	.word	index@(_Z9laplacianPfS_S_fffb)
        /*0050*/ 	.word	0x00000000
.L_13:


//--------------------- .nv.compat                --------------------------
	.section	.nv.compat,"",@"SHT_CUDA_COMPAT_INFO"
	.align	4
        /*0000*/ 	.byte	0x02, 0x09, 0x00, 0x00, 0x02, 0x02, 0x01, 0x00, 0x02, 0x05, 0x05, 0x00, 0x03, 0x07, 0x01, 0x01
        /*0010*/ 	.byte	0x02, 0x03, 0x00, 0x00, 0x02, 0x06, 0x01, 0x00, 0x04, 0x0b, 0x08, 0x00, 0x01, 0x00, 0x00, 0x00
        /*0020*/ 	.byte	0x00, 0x00, 0x00, 0x00


//--------------------- .nv.info._Z9laplacianPfS_S_fffb --------------------------
	.section	.nv.info._Z9laplacianPfS_S_fffb,"",@"SHT_CUDA_INFO"
	.sectionflags	@""
	.align	4


	//----- nvinfo : EIATTR_CUDA_API_VERSION
	.align		4
        /*0000*/ 	.byte	0x04, 0x37
        /*0002*/ 	.short	(.L_15 - .L_14)
.L_14:
        /*0004*/ 	.word	0x00000082


	//----- nvinfo : EIATTR_KPARAM_INFO
	.align		4
.L_15:
        /*0008*/ 	.byte	0x04, 0x17
        /*000a*/ 	.short	(.L_17 - .L_16)
.L_16:
        /*000c*/ 	.word	0x00000000
        /*0010*/ 	.short	0x0006
        /*0012*/ 	.short	0x0024
        /*0014*/ 	.byte	0x00, 0xf0, 0x05, 0x00


	//----- nvinfo : EIATTR_KPARAM_INFO
	.align		4
.L_17:
        /*0018*/ 	.byte	0x04, 0x17
        /*001a*/ 	.short	(.L_19 - .L_18)
.L_18:
        /*001c*/ 	.word	0x00000000
        /*0020*/ 	.short	0x0005
        /*0022*/ 	.short	0x0020
        /*0024*/ 	.byte	0x00, 0xf0, 0x11, 0x00


	//----- nvinfo : EIATTR_KPARAM_INFO
	.align		4
.L_19:
        /*0028*/ 	.byte	0x04, 0x17
        /*002a*/ 	.short	(.L_21 - .L_20)
.L_20:
        /*002c*/ 	.word	0x00000000
        /*0030*/ 	.short	0x0004
        /*0032*/ 	.short	0x001c
        /*0034*/ 	.byte	0x00, 0xf0, 0x11, 0x00


	//----- nvinfo : EIATTR_KPARAM_INFO
	.align		4
.L_21:
        /*0038*/ 	.byte	0x04, 0x17
        /*003a*/ 	.short	(.L_23 - .L_22)
.L_22:
        /*003c*/ 	.word	0x00000000
        /*0040*/ 	.short	0x0003
        /*0042*/ 	.short	0x0018
        /*0044*/ 	.byte	0x00, 0xf0, 0x11, 0x00


	//----- nvinfo : EIATTR_KPARAM_INFO
	.align		4
.L_23:
        /*0048*/ 	.byte	0x04, 0x17
        /*004a*/ 	.short	(.L_25 - .L_24)
.L_24:
        /*004c*/ 	.word	0x00000000
        /*0050*/ 	.short	0x0002
        /*0052*/ 	.short	0x0010
        /*0054*/ 	.byte	0x00, 0xf5, 0x21, 0x00


	//----- nvinfo : EIATTR_KPARAM_INFO
	.align		4
.L_25:
        /*0058*/ 	.byte	0x04, 0x17
        /*005a*/ 	.short	(.L_27 - .L_26)
.L_26:
        /*005c*/ 	.word	0x00000000
        /*0060*/ 	.short	0x0001
        /*0062*/ 	.short	0x0008
        /*0064*/ 	.byte	0x00, 0xf5, 0x21, 0x00


	//----- nvinfo : EIATTR_KPARAM_INFO
	.align		4
.L_27:
        /*0068*/ 	.byte	0x04, 0x17
        /*006a*/ 	.short	(.L_29 - .L_28)
.L_28:
        /*006c*/ 	.word	0x00000000
        /*0070*/ 	.short	0x0000
        /*0072*/ 	.short	0x0000
        /*0074*/ 	.byte	0x00, 0xf5, 0x21, 0x00


	//----- nvinfo : EIATTR_SPARSE_MMA_MASK
	.align		4
.L_29:
        /*0078*/ 	.byte	0x03, 0x50
        /*007a*/ 	.short	0x0000


	//----- nvinfo : EIATTR_MAXREG_COUNT
	.align		4
        /*007c*/ 	.byte	0x03, 0x1b
        /*007e*/ 	.short	0x00ff


	//----- nvinfo : EIATTR_NUM_BARRIERS
	.align		4
        /*0080*/ 	.byte	0x02, 0x4c
        /*0082*/ 	.byte	0x01
	.zero		1


	//----- nvinfo : EIATTR_MERCURY_ISA_VERSION
	.align		4
        /*0084*/ 	.byte	0x03, 0x5f
        /*0086*/ 	.short	0x0101


	//----- nvinfo : EIATTR_INT_WARP_WIDE_INSTR_OFFSETS
	.align		4
        /*0088*/ 	.byte	0x04, 0x31
        /*008a*/ 	.short	(.L_31 - .L_30)


	//   ....[0]....
.L_30:
        /*008c*/ 	.word	0x000004c0


	//----- nvinfo : EIATTR_VRC_CTA_INIT_COUNT
	.align		4
.L_31:
        /*0090*/ 	.byte	0x02, 0x4a
	.zero		1
	.zero		1


	//----- nvinfo : EIATTR_EXIT_INSTR_OFFSETS
	.align		4
        /*0094*/ 	.byte	0x04, 0x1c
        /*0096*/ 	.short	(.L_33 - .L_32)


	//   ....[0]....
.L_32:
        /*0098*/ 	.word	0x00001150


	//   ....[1]....
        /*009c*/ 	.word	0x000011f0


	//----- nvinfo : EIATTR_CRS_STACK_SIZE
	.align		4
.L_33:
        /*00a0*/ 	.byte	0x04, 0x1e
        /*00a2*/ 	.short	(.L_35 - .L_34)
.L_34:
        /*00a4*/ 	.word	0x00000000


	//----- nvinfo : EIATTR_CBANK_PARAM_SIZE
	.align		4
.L_35:
        /*00a8*/ 	.byte	0x03, 0x19
        /*00aa*/ 	.short	0x0025


	//----- nvinfo : EIATTR_PARAM_CBANK
	.align		4
        /*00ac*/ 	.byte	0x04, 0x0a
        /*00ae*/ 	.short	(.L_37 - .L_36)
	.align		4
.L_36:
        /*00b0*/ 	.word	index@(.nv.constant0._Z9laplacianPfS_S_fffb)
        /*00b4*/ 	.short	0x0380
        /*00b6*/ 	.short	0x0025


	//----- nvinfo : EIATTR_SW_WAR
	.align		4
.L_37:
        /*00b8*/ 	.byte	0x04, 0x36
        /*00ba*/ 	.short	(.L_39 - .L_38)
.L_38:
        /*00bc*/ 	.word	0x00000008
.L_39:


//--------------------- .nv.callgraph             --------------------------
	.section	.nv.callgraph,"",@"SHT_CUDA_CALLGRAPH"
	.align	4
	.sectionentsize	8
	.align		4
        /*0000*/ 	.word	0x00000000
	.align		4
        /*0004*/ 	.word	0xffffffff
	.align		4
        /*0008*/ 	.word	0x00000000
	.align		4
        /*000c*/ 	.word	0xfffffffe
	.align		4
        /*0010*/ 	.word	0x00000000
	.align		4
        /*0014*/ 	.word	0xfffffffd
	.align		4
        /*0018*/ 	.word	0x00000000
	.align		4
        /*001c*/ 	.word	0xfffffffc


//--------------------- .text._Z9laplacianPfS_S_fffb --------------------------
	.section	.text._Z9laplacianPfS_S_fffb,"ax",@progbits
	.align	128
        .global         _Z9laplacianPfS_S_fffb
        .type           _Z9laplacianPfS_S_fffb,@function
        .size           _Z9laplacianPfS_S_fffb,(.L_x_49 - _Z9laplacianPfS_S_fffb)
        .other          _Z9laplacianPfS_S_fffb,@"STO_CUDA_ENTRY STV_DEFAULT"
_Z9laplacianPfS_S_fffb:
.text._Z9laplacianPfS_S_fffb:
[----:B------:R-:W-:Y:S08]  /*0000*/  LDC R1, c[0x0][0x37c] ;  /* 0x0000df00ff017b82 */ /* 0x000ff00000000800 */
[----:B------:R-:W0:Y:S01]  /*0010*/  LDC R0, c[0x0][0x398] ;  /* 0x0000e600ff007b82 */ /* 0x000e220000000800 */
[----:B------:R-:W1:Y:S01]  /*0020*/  LDCU UR7, c[0x0][0x360] ;  /* 0x00006c00ff0777ac */ /* 0x000e620008000800 */
[----:B------:R-:W2:Y:S01]  /*0030*/  S2R R6, SR_TID.Y ;  /* 0x0000000000067919 */ /* 0x000ea20000002200 */
[----:B------:R-:W1:Y:S01]  /*0040*/  LDCU UR12, c[0x0][0x370] ;  /* 0x00006e00ff0c77ac */ /* 0x000e620008000800 */
[----:B------:R-:W3:Y:S04]  /*0050*/  S2R R7, SR_TID.Z ;  /* 0x0000000000077919 */ /* 0x000ee80000002300 */
[----:B------:R-:W2:Y:S01]  /*0060*/  S2UR UR15, SR_CTAID.Y ;  /* 0x00000000000f79c3 */ /* 0x000ea20000002600 */
[----:B------:R-:W4:Y:S01]  /*0070*/  LDCU UR8, c[0x0][0x364] ;  /* 0x00006c80ff0877ac */ /* 0x000f220008000800 */
[----:B------:R-:W5:Y:S01]  /*0080*/  S2R R5, SR_TID.X ;  /* 0x0000000000057919 */ /* 0x000f620000002100 */
[----:B------:R-:W4:Y:S05]  /*0090*/  LDCU UR13, c[0x0][0x374] ;  /* 0x00006e80ff0d77ac */ /* 0x000f2a0008000800 */
[----:B------:R-:W5:Y:S01]  /*00a0*/  S2UR UR16, SR_CTAID.Z ;  /* 0x00000000001079c3 */ /* 0x000f620000002700 */
[----:B------:R-:W2:Y:S01]  /*00b0*/  LDCU UR9, c[0x0][0x368] ;  /* 0x00006d00ff0977ac */ /* 0x000ea20008000800 */
[----:B------:R-:W2:Y:S06]  /*00c0*/  LDCU UR4, c[0x0][0x378] ;  /* 0x00006f00ff0477ac */ /* 0x000eac0008000800 */
[----:B------:R-:W5:Y:S01]  /*00d0*/  LDC R8, c[0x0][0x360] ;  /* 0x0000d800ff087b82 */ /* 0x000f620000000800 */
[----:B0-----:R-:W-:Y:S01]  /*00e0*/  FMUL R0, R0, R0 ;  /* 0x0000000000007220 */ /* 0x001fe20000400000 */
[----:B-1----:R-:W-:-:S03]  /*00f0*/  UIMAD UR6, UR7, UR12, URZ ;  /* 0x0000000c070672a4 */ /* 0x002fc6000f8e02ff */
[----:B------:R-:W-:Y:S01]  /*0100*/  VIADD R3, R0, 0x1800000 ;  /* 0x0180000000037836 */ /* 0x000fe20000000000 */
[----:B----4-:R-:W-:Y:S02]  /*0110*/  UIMAD UR10, UR8, UR13, URZ ;  /* 0x0000000d080a72a4 */ /* 0x010fe4000f8e02ff */
[----:B------:R-:W0:Y:S02]  /*0120*/  LDC R9, c[0x0][0x364] ;  /* 0x0000d900ff097b82 */ /* 0x000e240000000800 */
[----:B------:R-:W-:-:S04]  /*0130*/  LOP3.LUT R4, R3, 0x7f800000, RZ, 0xc0, !PT ;  /* 0x7f80000003047812 */ /* 0x000fc800078ec0ff */
[----:B------:R-:W-:Y:S01]  /*0140*/  ISETP.GT.U32.AND P0, PT, R4, 0x1ffffff, PT ;  /* 0x01ffffff0400780c */ /* 0x000fe20003f04070 */
[----:B--2---:R-:W-:Y:S01]  /*0150*/  UIMAD UR4, UR9, UR4, URZ ;  /* 0x00000004090472a4 */ /* 0x004fe2000f8e02ff */
[----:B------:R-:W1:Y:S08]  /*0160*/  LDC R10, c[0x0][0x368] ;  /* 0x0000da00ff0a7b82 */ /* 0x000e700000000800 */
[----:B------:R-:W2:Y:S01]  /*0170*/  S2UR UR14, SR_CTAID.X ;  /* 0x00000000000e79c3 */ /* 0x000ea20000002500 */
[----:B0-----:R-:W-:-:S02]  /*0180*/  IMAD R2, R9, UR15, R6 ;  /* 0x0000000f09027c24 */ /* 0x001fc4000f8e0206 */
[----:B---3--:R-:W-:-:S04]  /*0190*/  IMAD R6, R7, UR8, R6 ;  /* 0x0000000807067c24 */ /* 0x008fc8000f8e0206 */
[----:B-----5:R-:W-:Y:S02]  /*01a0*/  IMAD R6, R6, UR7, R5 ;  /* 0x0000000706067c24 */ /* 0x020fe4000f8e0205 */
[----:B-1----:R-:W-:-:S04]  /*01b0*/  IMAD R3, R10, UR16, R7 ;  /* 0x000000100a037c24 */ /* 0x002fc8000f8e0207 */
[----:B------:R-:W-:Y:S02]  /*01c0*/  IMAD R7, R3, UR10, R2 ;  /* 0x0000000a03077c24 */ /* 0x000fe4000f8e0202 */
[----:B--2---:R-:W-:-:S04]  /*01d0*/  IMAD R4, R8, UR14, R5 ;  /* 0x0000000e08047c24 */ /* 0x004fc8000f8e0205 */
[----:B------:R-:W-:Y:S01]  /*01e0*/  IMAD R7, R7, UR6, R4 ;  /* 0x0000000607077c24 */ /* 0x000fe2000f8e0204 */
[----:B------:R-:W-:Y:S06]  /*01f0*/  @P0 BRA `(.L_x_0) ;  /* 0x0000000000100947 */ /* 0x000fec0003800000 */
[----:B------:R-:W-:-:S07]  /*0200*/  MOV R10, 0x220 ;  /* 0x00000220000a7802 */ /* 0x000fce0000000f00 */
[----:B------:R-:W-:Y:S05]  /*0210*/  CALL.REL.NOINC `($__internal_2_$__cuda_sm20_rcp_rn_f32_slowpath) ;  /* 0x0000001800087944 */ /* 0x000fea0003c00000 */
[----:B------:R-:W-:Y:S01]  /*0220*/  IMAD.MOV.U32 R8, RZ, RZ, R5 ;  /* 0x000000ffff087224 */ /* 0x000fe200078e0005 */
[----:B------:R-:W-:Y:S06]  /*0230*/  BRA `(.L_x_1) ;  /* 0x0000000000107947 */ /* 0x000fec0003800000 */
.L_x_0:
[----:B------:R-:W0:Y:S02]  /*0240*/  MUFU.RCP R5, R0 ;  /* 0x0000000000057308 */ /* 0x000e240000001000 */
[----:B0-----:R-:W-:-:S04]  /*0250*/  FFMA R8, R0, R5, -1 ;  /* 0xbf80000000087423 */ /* 0x001fc80000000005 */
[----:B------:R-:W-:-:S04]  /*0260*/  FADD.FTZ R8, -R8, -RZ ;  /* 0x800000ff08087221 */ /* 0x000fc80000010100 */
[----:B------:R-:W-:-:S07]  /*0270*/  FFMA R8, R5, R8, R5 ;  /* 0x0000000805087223 */ /* 0x000fce0000000005 */
.L_x_1:
[----:B------:R-:W0:Y:S02]  /*0280*/  LDC R0, c[0x0][0x39c] ;  /* 0x0000e700ff007b82 */ /* 0x000e240000000800 */
[----:B0-----:R-:W-:-:S04]  /*0290*/  FMUL R0, R0, R0 ;  /* 0x0000000000007220 */ /* 0x001fc80000400000 */
[----:B------:R-:W-:-:S05]  /*02a0*/  VIADD R5, R0, 0x1800000 ;  /* 0x0180000000057836 */ /* 0x000fca0000000000 */
[----:B------:R-:W-:-:S04]  /*02b0*/  LOP3.LUT R5, R5, 0x7f800000, RZ, 0xc0, !PT ;  /* 0x7f80000005057812 */ /* 0x000fc800078ec0ff */
[----:B------:R-:W-:-:S13]  /*02c0*/  ISETP.GT.U32.AND P0, PT, R5, 0x1ffffff, PT ;  /* 0x01ffffff0500780c */ /* 0x000fda0003f04070 */
[----:B------:R-:W-:Y:S05]  /*02d0*/  @P0 BRA `(.L_x_2) ;  /* 0x0000000000100947 */ /* 0x000fea0003800000 */
[----:B------:R-:W-:-:S07]  /*02e0*/  MOV R10, 0x300 ;  /* 0x00000300000a7802 */ /* 0x000fce0000000f00 */
[----:B------:R-:W-:Y:S05]  /*02f0*/  CALL.REL.NOINC `($__internal_2_$__cuda_sm20_rcp_rn_f32_slowpath) ;  /* 0x0000001400d07944 */ /* 0x000fea0003c00000 */
[----:B------:R-:W-:Y:S01]  /*0300*/  IMAD.MOV.U32 R9, RZ, RZ, R5 ;  /* 0x000000ffff097224 */ /* 0x000fe200078e0005 */
[----:B------:R-:W-:Y:S06]  /*0310*/  BRA `(.L_x_3) ;  /* 0x0000000000107947 */ /* 0x000fec0003800000 */
.L_x_2:
[----:B------:R-:W0:Y:S02]  /*0320*/  MUFU.RCP R9, R0 ;  /* 0x0000000000097308 */ /* 0x000e240000001000 */
[----:B0-----:R-:W-:-:S04]  /*0330*/  FFMA R5, R0, R9, -1 ;  /* 0xbf80000000057423 */ /* 0x001fc80000000009 */
[----:B------:R-:W-:-:S04]  /*0340*/  FADD.FTZ R10, -R5, -RZ ;  /* 0x800000ff050a7221 */ /* 0x000fc80000010100 */
[----:B------:R-:W-:-:S07]  /*0350*/  FFMA R9, R9, R10, R9 ;  /* 0x0000000a09097223 */ /* 0x000fce0000000009 */
.L_x_3:
[----:B------:R-:W0:Y:S02]  /*0360*/  LDC R0, c[0x0][0x3a0] ;  /* 0x0000e800ff007b82 */ /* 0x000e240000000800 */
[----:B0-----:R-:W-:-:S05]  /*0370*/  FMUL R0, R0, R0 ;  /* 0x0000000000007220 */ /* 0x001fca0000400000 */
[----:B------:R-:W-:-:S04]  /*0380*/  IADD3 R5, PT, PT, R0, 0x1800000, RZ ;  /* 0x0180000000057810 */ /* 0x000fc80007ffe0ff */
[----:B------:R-:W-:-:S04]  /*0390*/  LOP3.LUT R5, R5, 0x7f800000, RZ, 0xc0, !PT ;  /* 0x7f80000005057812 */ /* 0x000fc800078ec0ff */
[----:B------:R-:W-:-:S13]  /*03a0*/  ISETP.GT.U32.AND P0, PT, R5, 0x1ffffff, PT ;  /* 0x01ffffff0500780c */ /* 0x000fda0003f04070 */
[----:B------:R-:W-:Y:S05]  /*03b0*/  @P0 BRA `(.L_x_4) ;  /* 0x0000000000100947 */ /* 0x000fea0003800000 */
[----:B------:R-:W-:-:S07]  /*03c0*/  MOV R10, 0x3e0 ;  /* 0x000003e0000a7802 */ /* 0x000fce0000000f00 */
[----:B------:R-:W-:Y:S05]  /*03d0*/  CALL.REL.NOINC `($__internal_2_$__cuda_sm20_rcp_rn_f32_slowpath) ;  /* 0x0000001400987944 */ /* 0x000fea0003c00000 */
[----:B------:R-:W-:Y:S01]  /*03e0*/  IMAD.MOV.U32 R0, RZ, RZ, R5 ;  /* 0x000000ffff007224 */ /* 0x000fe200078e0005 */
[----:B------:R-:W-:Y:S06]  /*03f0*/  BRA `(.L_x_5) ;  /* 0x0000000000107947 */ /* 0x000fec0003800000 */
.L_x_4:
[----:B------:R-:W0:Y:S02]  /*0400*/  MUFU.RCP R5, R0 ;  /* 0x0000000000057308 */ /* 0x000e240000001000 */
[----:B0-----:R-:W-:-:S04]  /*0410*/  FFMA R10, R0, R5, -1 ;  /* 0xbf800000000a7423 */ /* 0x001fc80000000005 */
[----:B------:R-:W-:-:S04]  /*0420*/  FADD.FTZ R10, -R10, -RZ ;  /* 0x800000ff0a0a7221 */ /* 0x000fc80000010100 */
[----:B------:R-:W-:-:S07]  /*0430*/  FFMA R0, R5, R10, R5 ;  /* 0x0000000a05007223 */ /* 0x000fce0000000005 */
.L_x_5:
[----:B------:R-:W-:Y:S01]  /*0440*/  UIADD3 UR5, UPT, UPT, UR6, -0x1, URZ ;  /* 0xffffffff06057890 */ /* 0x000fe2000fffe0ff */
[----:B------:R-:W-:Y:S01]  /*0450*/  BSSY.RECONVERGENT B0, `(.L_x_6) ;  /* 0x00000b5000007945 */ /* 0x000fe20003800200 */
[----:B------:R-:W-:Y:S01]  /*0460*/  UIADD3 UR11, UPT, UPT, UR4, -0x1, URZ ;  /* 0xffffffff040b7890 */ /* 0x000fe2000fffe0ff */
[----:B------:R-:W-:Y:S01]  /*0470*/  IMAD.MOV.U32 R5, RZ, RZ, RZ ;  /* 0x000000ffff057224 */ /* 0x000fe200078e00ff */
[----:B------:R-:W0:Y:S02]  /*0480*/  LDCU.64 UR18, c[0x0][0x358] ;  /* 0x00006b00ff1277ac */ /* 0x000e240008000a00 */
[----:B------:R-:W-:-:S04]  /*0490*/  ISETP.NE.AND P0, PT, R4, UR5, PT ;  /* 0x0000000504007c0c */ /* 0x000fc8000bf05270 */
[----:B------:R-:W-:-:S04]  /*04a0*/  ISETP.EQ.OR P0, PT, R4, RZ, !P0 ;  /* 0x000000ff0400720c */ /* 0x000fc80004702670 */
[----:B------:R-:W-:-:S13]  /*04b0*/  ISETP.EQ.OR P0, PT, R2, RZ, P0 ;  /* 0x000000ff0200720c */ /* 0x000fda0000702670 */
[----:B------:R-:W-:-:S05]  /*04c0*/  VOTEU.ALL UP0, P0 ;  /* 0x0000000000ff7886 */ /* 0x000fca0000000000 */
[----:B------:R-:W-:-:S06]  /*04d0*/  @!UP0 UIADD3 UR5, UPT, UPT, UR10, -0x1, URZ ;  /* 0xffffffff0a058890 */ /* 0x000fcc000fffe0ff */
[----:B------:R-:W-:-:S04]  /*04e0*/  ISETP.EQ.OR P0, PT, R2, UR5, P0 ;  /* 0x0000000502007c0c */ /* 0x000fc80008702670 */
[----:B------:R-:W-:-:S04]  /*04f0*/  ISETP.EQ.OR P0, PT, R3, RZ, P0 ;  /* 0x000000ff0300720c */ /* 0x000fc80000702670 */
[----:B------:R-:W-:-:S13]  /*0500*/  ISETP.EQ.OR P0, PT, R3, UR11, P0 ;  /* 0x0000000b03007c0c */ /* 0x000fda0008702670 */
[----:B0-----:R-:W-:Y:S05]  /*0510*/  @P0 BRA `(.L_x_7) ;  /* 0x0000000800a00947 */ /* 0x001fea0003800000 */
[----:B------:R-:W-:Y:S01]  /*0520*/  ULEA.HI UR5, UR6, UR6, URZ, 0x1 ;  /* 0x0000000606057291 */ /* 0x000fe2000f8f08ff */
[----:B------:R-:W-:Y:S01]  /*0530*/  BSSY.RECONVERGENT B1, `(.L_x_8) ;  /* 0x000004b000017945 */ /* 0x000fe20003800200 */
[----:B------:R-:W-:Y:S02]  /*0540*/  USHF.R.U32.HI UR11, URZ, 0x1, UR10 ;  /* 0x00000001ff0b7899 */ /* 0x000fe4000801160a */
[----:B------:R-:W-:-:S04]  /*0550*/  USHF.R.S32.HI UR5, URZ, 0x1, UR5 ;  /* 0x00000001ff057899 */ /* 0x000fc80008011405 */
[----:B------:R-:W-:Y:S01]  /*0560*/  ISETP.NE.AND P0, PT, R2, UR11, PT ;  /* 0x0000000b02007c0c */ /* 0x000fe2000bf05270 */
[----:B------:R-:W-:Y:S01]  /*0570*/  USHF.R.U32.HI UR11, URZ, 0x1, UR4 ;  /* 0x00000001ff0b7899 */ /* 0x000fe20008011604 */
[----:B------:R-:W-:Y:S02]  /*0580*/  IMAD.MOV.U32 R2, RZ, RZ, RZ ;  /* 0x000000ffff027224 */ /* 0x000fe400078e00ff */
[----:B------:R-:W-:-:S04]  /*0590*/  ISETP.NE.OR P0, PT, R4, UR5, P0 ;  /* 0x0000000504007c0c */ /* 0x000fc80008705670 */
[----:B------:R-:W-:-:S13]  /*05a0*/  ISETP.NE.OR P0, PT, R3, UR11, P0 ;  /* 0x0000000b03007c0c */ /* 0x000fda0008705670 */
[----:B------:R-:W-:Y:S05]  /*05b0*/  @P0 BRA `(.L_x_9) ;  /* 0x0000000400080947 */ /* 0x000fea0003800000 */
[----:B------:R-:W0:Y:S02]  /*05c0*/  LDCU UR5, c[0x0][0x398] ;  /* 0x00007300ff0577ac */ /* 0x000e240008000800 */
[----:B0-----:R-:W0:Y:S08]  /*05d0*/  F2F.F64.F32 R2, UR5 ;  /* 0x0000000500027d10 */ /* 0x001e300008201800 */
[----:B0-----:R-:W0:Y:S01]  /*05e0*/  MUFU.RCP64H R5, R3 ;  /* 0x0000000300057308 */ /* 0x001e220000001800 */
[----:B------:R-:W-:-:S05]  /*05f0*/  VIADD R4, R3, 0x300402 ;  /* 0x0030040203047836 */ /* 0x000fca0000000000 */
[----:B------:R-:W-:Y:S01]  /*0600*/  FSETP.GEU.AND P0, PT, |R4|, 5.8789094863358348022e-39, PT ;  /* 0x004004020400780b */ /* 0x000fe20003f0e200 */
[----:B0-----:R-:W-:-:S08]  /*0610*/  DFMA R10, -R2, R4, 1 ;  /* 0x3ff00000020a742b */ /* 0x001fd00000000104 */
[----:B------:R-:W-:-:S08]  /*0620*/  DFMA R10, R10, R10, R10 ;  /* 0x0000000a0a0a722b */ /* 0x000fd0000000000a */
[----:B------:R-:W-:-:S08]  /*0630*/  DFMA R10, R4, R10, R4 ;  /* 0x0000000a040a722b */ /* 0x000fd00000000004 */
[----:B------:R-:W-:-:S08]  /*0640*/  DFMA R12, -R2, R10, 1 ;  /* 0x3ff00000020c742b */ /* 0x000fd0000000010a */
[----:B------:R-:W-:Y:S01]  /*0650*/  DFMA R4, R10, R12, R10 ;  /* 0x0000000c0a04722b */ /* 0x000fe2000000000a */
[----:B------:R-:W-:Y:S10]  /*0660*/  @P0 BRA `(.L_x_10) ;  /* 0x0000000000180947 */ /* 0x000ff40003800000 */
[----:B------:R-:W-:-:S04]  /*0670*/  LOP3.LUT R4, R3, 0x7fffffff, RZ, 0xc0, !PT ;  /* 0x7fffffff03047812 */ /* 0x000fc800078ec0ff */
[----:B------:R-:W-:Y:S02]  /*0680*/  IADD3 R12, PT, PT, R4, -0x100000, RZ ;  /* 0xfff00000040c7810 */ /* 0x000fe40007ffe0ff */
[----:B------:R-:W-:-:S07]  /*0690*/  MOV R4, 0x6b0 ;  /* 0x000006b000047802 */ /* 0x000fce0000000f00 */
[----:B------:R-:W-:Y:S05]  /*06a0*/  CALL.REL.NOINC `($__internal_0_$__cuda_sm20_dblrcp_rn_slowpath_v3) ;  /* 0x0000000800d47944 */ /* 0x000fea0003c00000 */
[----:B------:R-:W-:Y:S02]  /*06b0*/  IMAD.MOV.U32 R4, RZ, RZ, R10 ;  /* 0x000000ffff047224 */ /* 0x000fe400078e000a */
[----:B------:R-:W-:-:S07]  /*06c0*/  IMAD.MOV.U32 R5, RZ, RZ, R11 ;  /* 0x000000ffff057224 */ /* 0x000fce00078e000b */
.L_x_10:
[----:B------:R-:W0:Y:S01]  /*06d0*/  LDCU UR5, c[0x0][0x39c] ;  /* 0x00007380ff0577ac */ /* 0x000e220008000800 */
[----:B------:R-:W-:Y:S01]  /*06e0*/  IMAD.MOV.U32 R2, RZ, RZ, 0x1 ;  /* 0x00000001ff027424 */ /* 0x000fe200078e00ff */
[----:B------:R-:W-:Y:S01]  /*06f0*/  FSETP.GEU.AND P1, PT, |R5|, 6.5827683646048100446e-37, PT ;  /* 0x036000000500780b */ /* 0x000fe20003f2e200 */
[----:B------:R-:W-:Y:S01]  /*0700*/  BSSY.RECONVERGENT B2, `(.L_x_11) ;  /* 0x0000013000027945 */ /* 0x000fe20003800200 */
[----:B0-----:R-:W0:Y:S08]  /*0710*/  F2F.F64.F32 R10, UR5 ;  /* 0x00000005000a7d10 */ /* 0x001e300008201800 */
[----:B0-----:R-:W0:Y:S02]  /*0720*/  MUFU.RCP64H R3, R11 ;  /* 0x0000000b00037308 */ /* 0x001e240000001800 */
[----:B0-----:R-:W-:-:S08]  /*0730*/  DFMA R12, -R10, R2, 1 ;  /* 0x3ff000000a0c742b */ /* 0x001fd00000000102 */
[----:B------:R-:W-:-:S08]  /*0740*/  DFMA R12, R12, R12, R12 ;  /* 0x0000000c0c0c722b */ /* 0x000fd0000000000c */
[----:B------:R-:W-:-:S08]  /*0750*/  DFMA R12, R2, R12, R2 ;  /* 0x0000000c020c722b */ /* 0x000fd00000000002 */
[----:B------:R-:W-:-:S08]  /*0760*/  DFMA R2, -R10, R12, 1 ;  /* 0x3ff000000a02742b */ /* 0x000fd0000000010c */
[----:B------:R-:W-:-:S08]  /*0770*/  DFMA R2, R12, R2, R12 ;  /* 0x000000020c02722b */ /* 0x000fd0000000000c */
[----:B------:R-:W-:-:S08]  /*0780*/  DMUL R12, R2, R4 ;  /* 0x00000004020c7228 */ /* 0x000fd00000000000 */
[----:B------:R-:W-:-:S08]  /*0790*/  DFMA R14, -R10, R12, R4 ;  /* 0x0000000c0a0e722b */ /* 0x000fd00000000104 */
[----:B------:R-:W-:-:S10]  /*07a0*/  DFMA R2, R2, R14, R12 ;  /* 0x0000000e0202722b */ /* 0x000fd4000000000c */
[----:B------:R-:W-:-:S05]  /*07b0*/  FFMA R12, RZ, R11, R3 ;  /* 0x0000000bff0c7223 */ /* 0x000fca0000000003 */
[----:B------:R-:W-:-:S13]  /*07c0*/  FSETP.GT.AND P0, PT, |R12|, 1.469367938527859385e-39, PT ;  /* 0x001000000c00780b */ /* 0x000fda0003f04200 */
[----:B------:R-:W-:Y:S05]  /*07d0*/  @P0 BRA P1, `(.L_x_12) ;  /* 0x0000000000140947 */ /* 0x000fea0000800000 */
[----:B------:R-:W-:Y:S01]  /*07e0*/  MOV R13, R5 ;  /* 0x00000005000d7202 */ /* 0x000fe20000000f00 */
[----:B------:R-:W-:Y:S01]  /*07f0*/  IMAD.MOV.U32 R12, RZ, RZ, R4 ;  /* 0x000000ffff0c7224 */ /* 0x000fe200078e0004 */
[----:B------:R-:W-:Y:S01]  /*0800*/  MOV R22, 0x830 ;  /* 0x0000083000167802 */ /* 0x000fe20000000f00 */
[----:B------:R-:W-:-:S07]  /*0810*/  IMAD.MOV.U32 R5, RZ, RZ, R11 ;  /* 0x000000ffff057224 */ /* 0x000fce00078e000b */
[----:B------:R-:W-:Y:S05]  /*0820*/  CALL.REL.NOINC `($__internal_1_$__cuda_sm20_div_rn_f64_full) ;  /* 0x0000000c00087944 */ /* 0x000fea0003c00000 */
.L_x_12:
[----:B------:R-:W-:Y:S05]  /*0830*/  BSYNC.RECONVERGENT B2 ;  /* 0x0000000000027941 */ /* 0x000fea0003800200 */
.L_x_11:
        /* <DEDUP_REMOVED lines=17> */
[----:B------:R-:W-:Y:S01]  /*0950*/  IMAD.MOV.U32 R12, RZ, RZ, R2 ;  /* 0x000000ffff0c7224 */ /* 0x000fe200078e0002 */
[----:B------:R-:W-:Y:S01]  /*0960*/  MOV R5, R11 ;  /* 0x0000000b00057202 */ /* 0x000fe20000000f00 */
[----:B------:R-:W-:Y:S01]  /*0970*/  IMAD.MOV.U32 R13, RZ, RZ, R3 ;  /* 0x000000ffff0d7224 */ /* 0x000fe200078e0003 */
[----:B------:R-:W-:-:S07]  /*0980*/  MOV R22, 0x9a0 ;  /* 0x000009a000167802 */ /* 0x000fce0000000f00 */
[----:B------:R-:W-:Y:S05]  /*0990*/  CALL.REL.NOINC `($__internal_1_$__cuda_sm20_div_rn_f64_full) ;  /* 0x0000000800ac7944 */ /* 0x000fea0003c00000 */
[----:B------:R-:W-:Y:S02]  /*09a0*/  IMAD.MOV.U32 R4, RZ, RZ, R2 ;  /* 0x000000ffff047224 */ /* 0x000fe400078e0002 */
[----:B------:R-:W-:-:S07]  /*09b0*/  IMAD.MOV.U32 R5, RZ, RZ, R3 ;  /* 0x000000ffff057224 */ /* 0x000fce00078e0003 */
.L_x_14:
[----:B------:R-:W-:Y:S05]  /*09c0*/  BSYNC.RECONVERGENT B2 ;  /* 0x0000000000027941 */ /* 0x000fea0003800200 */
.L_x_13:
[----:B------:R0:W1:Y:S02]  /*09d0*/  F2F.F32.F64 R2, R4 ;  /* 0x0000000400027310 */ /* 0x0000640000301000 */
.L_x_9:
[----:B------:R-:W-:Y:S05]  /*09e0*/  BSYNC.RECONVERGENT B1 ;  /* 0x0000000000017941 */ /* 0x000fea0003800200 */
.L_x_8:
[----:B------:R-:W2:Y:S01]  /*09f0*/  LDCU.U8 UR5, c[0x0][0x3a4] ;  /* 0x00007480ff0577ac */ /* 0x000ea20008000000 */
[----:B------:R-:W-:Y:S01]  /*0a00*/  VIADD R15, R7, -UR6 ;  /* 0x80000006070f7c36 */ /* 0x000fe20008000000 */
[----:B------:R-:W-:-:S06]  /*0a10*/  UIMAD UR11, UR6, UR10, URZ ;  /* 0x0000000a060b72a4 */ /* 0x000fcc000f8e02ff */
[----:B------:R-:W-:Y:S01]  /*0a20*/  VIADD R3, R7, -UR11 ;  /* 0x8000000b07037c36 */ /* 0x000fe20008000000 */
[----:B--2---:R-:W-:-:S04]  /*0a30*/  UPRMT UR5, UR5, 0x8880, URZ ;  /* 0x0000888005057896 */ /* 0x004fc800080000ff */
[----:B------:R-:W-:-:S09]  /*0a40*/  UISETP.NE.AND UP0, UPT, UR5, URZ, UPT ;  /* 0x000000ff0500728c */ /* 0x000fd2000bf05270 */
[----:B------:R-:W-:Y:S05]  /*0a50*/  BRA.U !UP0, `(.L_x_15) ;  /* 0x0000000108a87547 */ /* 0x000fea000b800000 */
[----:B------:R-:W0:Y:S01]  /*0a60*/  LDC.64 R10, c[0x0][0x380] ;  /* 0x0000e000ff0a7b82 */ /* 0x000e220000000a00 */
[----:B------:R-:W-:Y:S01]  /*0a70*/  MOV R13, UR6 ;  /* 0x00000006000d7c02 */ /* 0x000fe20008000f00 */
[----:B------:R-:W-:Y:S02]  /*0a80*/  IMAD.U32 R19, RZ, RZ, UR11 ;  /* 0x0000000bff137e24 */ /* 0x000fe4000f8e00ff */
[----:B0-----:R-:W-:-:S04]  /*0a90*/  IMAD.WIDE R4, R7, 0x4, R10 ;  /* 0x0000000407047825 */ /* 0x001fc800078e020a */
[----:B------:R-:W-:Y:S01]  /*0aa0*/  IMAD.WIDE R14, R15, 0x4, R10 ;  /* 0x000000040f0e7825 */ /* 0x000fe200078e020a */
[----:B------:R-:W2:Y:S03]  /*0ab0*/  LDG.E R18, desc[UR18][R4.64+-0x4] ;  /* 0xfffffc1204127981 */ /* 0x000ea6000c1e1900 */
[----:B------:R-:W-:Y:S02]  /*0ac0*/  IMAD.WIDE R12, R13, 0x4, R4 ;  /* 0x000000040d0c7825 */ /* 0x000fe400078e0204 */
[----:B------:R-:W3:Y:S02]  /*0ad0*/  LDG.E R15, desc[UR18][R14.64] ;  /* 0x000000120e0f7981 */ /* 0x000ee4000c1e1900 */
[----:B------:R-:W-:Y:S02]  /*0ae0*/  IMAD.WIDE R16, R3, 0x4, R10 ;  /* 0x0000000403107825 */ /* 0x000fe400078e020a */
[----:B------:R-:W3:Y:S02]  /*0af0*/  LDG.E R12, desc[UR18][R12.64] ;  /* 0x000000120c0c7981 */ /* 0x000ee4000c1e1900 */
[----:B------:R-:W-:-:S02]  /*0b00*/  IMAD.WIDE R10, R19, 0x4, R4 ;  /* 0x00000004130a7825 */ /* 0x000fc400078e0204 */
[----:B------:R-:W2:Y:S04]  /*0b10*/  LDG.E R3, desc[UR18][R4.64+0x4] ;  /* 0x0000041204037981 */ /* 0x000ea8000c1e1900 */
[----:B------:R-:W4:Y:S04]  /*0b20*/  LDG.E R17, desc[UR18][R16.64] ;  /* 0x0000001210117981 */ /* 0x000f28000c1e1900 */
[----:B------:R-:W4:Y:S01]  /*0b30*/  LDG.E R10, desc[UR18][R10.64] ;  /* 0x000000120a0a7981 */ /* 0x000f22000c1e1900 */
[----:B------:R-:W-:-:S04]  /*0b40*/  FADD R19, R9, R8 ;  /* 0x0000000809137221 */ /* 0x000fc80000000000 */
[----:B------:R-:W-:-:S04]  /*0b50*/  FADD R21, R19, R0 ;  /* 0x0000000013157221 */ /* 0x000fc80000000000 */
[----:B------:R-:W0:Y:S01]  /*0b60*/  MUFU.RCP R19, R21 ;  /* 0x0000001500137308 */ /* 0x000e220000001000 */
[----:B------:R-:W-:Y:S01]  /*0b70*/  BSSY.RECONVERGENT B1, `(.L_x_16) ;  /* 0x0000012000017945 */ /* 0x000fe20003800200 */
[----:B---3--:R-:W-:-:S04]  /*0b80*/  FADD R14, R12, R15 ;  /* 0x0000000f0c0e7221 */ /* 0x008fc80000000000 */
[----:B------:R-:W-:Y:S01]  /*0b90*/  FMUL R14, R14, R9 ;  /* 0x000000090e0e7220 */ /* 0x000fe20000400000 */
[----:B--2---:R-:W-:-:S04]  /*0ba0*/  FADD R3, R3, R18 ;  /* 0x0000001203037221 */ /* 0x004fc80000000000 */
[----:B------:R-:W-:Y:S01]  /*0bb0*/  FFMA R3, R3, R8, R14 ;  /* 0x0000000803037223 */ /* 0x000fe2000000000e */
[----:B----4-:R-:W-:-:S04]  /*0bc0*/  FADD R12, R10, R17 ;  /* 0x000000110a0c7221 */ /* 0x010fc80000000000 */
[----:B------:R-:W-:-:S04]  /*0bd0*/  FFMA R3, R12, R0, R3 ;  /* 0x000000000c037223 */ /* 0x000fc80000000003 */
[----:B-1----:R-:W-:Y:S01]  /*0be0*/  FADD R0, R3, -R2 ;  /* 0x8000000203007221 */ /* 0x002fe20000000000 */
[----:B0-----:R-:W-:-:S03]  /*0bf0*/  FFMA R8, -R21, R19, 1 ;  /* 0x3f80000015087423 */ /* 0x001fc60000000113 */
[----:B------:R-:W0:Y:S01]  /*0c00*/  FCHK P0, R0, R21 ;  /* 0x0000001500007302 */ /* 0x000e220000000000 */
[----:B------:R-:W-:-:S04]  /*0c10*/  FFMA R19, R19, R8, R19 ;  /* 0x0000000813137223 */ /* 0x000fc80000000013 */
[----:B------:R-:W-:-:S04]  /*0c20*/  FFMA R2, R0, R19, RZ ;  /* 0x0000001300027223 */ /* 0x000fc800000000ff */
[----:B------:R-:W-:-:S04]  /*0c30*/  FFMA R3, -R21, R2, R0 ;  /* 0x0000000215037223 */ /* 0x000fc80000000100 */
[----:B------:R-:W-:Y:S01]  /*0c40*/  FFMA R19, R19, R3, R2 ;  /* 0x0000000313137223 */ /* 0x000fe20000000002 */
[----:B0-----:R-:W-:Y:S06]  /*0c50*/  @!P0 BRA `(.L_x_17) ;  /* 0x00000000000c8947 */ /* 0x001fec0003800000 */
[----:B------:R-:W-:Y:S01]  /*0c60*/  IMAD.MOV.U32 R3, RZ, RZ, R21 ;  /* 0x000000ffff037224 */ /* 0x000fe200078e0015 */
[----:B------:R-:W-:-:S07]  /*0c70*/  MOV R2, 0xc90 ;  /* 0x00000c9000027802 */ /* 0x000fce0000000f00 */
[----:B------:R-:W-:Y:S05]  /*0c80*/  CALL.REL.NOINC `($__internal_3_$__cuda_sm3x_div_rn_noftz_f32_slowpath) ;  /* 0x0000001000387944 */ /* 0x000fea0003c00000 */
.L_x_17:
[----:B------:R-:W-:Y:S05]  /*0c90*/  BSYNC.RECONVERGENT B1 ;  /* 0x0000000000017941 */ /* 0x000fea0003800200 */
.L_x_16:
[----:B------:R-:W0:Y:S01]  /*0ca0*/  LDC.64 R2, c[0x0][0x388] ;  /* 0x0000e200ff027b82 */ /* 0x000e220000000a00 */
[----:B------:R-:W-:Y:S01]  /*0cb0*/  FMUL R19, R19, 0.5 ;  /* 0x3f00000013137820 */ /* 0x000fe20000400000 */
[----:B0-----:R-:W-:-:S05]  /*0cc0*/  IMAD.WIDE R2, R7, 0x4, R2 ;  /* 0x0000000407027825 */ /* 0x001fca00078e0202 */
[----:B------:R0:W-:Y:S04]  /*0cd0*/  STG.E desc[UR18][R2.64], R19 ;  /* 0x0000001302007986 */ /* 0x0001e8000c101912 */
[----:B------:R0:W5:Y:S01]  /*0ce0*/  LDG.E R0, desc[UR18][R4.64] ;  /* 0x0000001204007981 */ /* 0x000162000c1e1900 */
[----:B------:R-:W-:Y:S05]  /*0cf0*/  BRA `(.L_x_18) ;  /* 0x0000000000a47947 */ /* 0x000fea0003800000 */
.L_x_15:
[----:B------:R-:W0:Y:S01]  /*0d00*/  LDC.64 R10, c[0x0][0x388] ;  /* 0x0000e200ff0a7b82 */ /* 0x000e220000000a00 */
[----:B------:R-:W-:Y:S02]  /*0d10*/  IMAD.U32 R13, RZ, RZ, UR6 ;  /* 0x00000006ff0d7e24 */ /* 0x000fe4000f8e00ff */
        /* <DEDUP_REMOVED lines=30> */
[----:B------:R-:W-:Y:S02]  /*0f00*/  MOV R3, R21 ;  /* 0x0000001500037202 */ /* 0x000fe40000000f00 */
[----:B------:R-:W-:-:S07]  /*0f10*/  MOV R2, 0xf30 ;  /* 0x00000f3000027802 */ /* 0x000fce0000000f00 */
[----:B------:R-:W-:Y:S05]  /*0f20*/  CALL.REL.NOINC `($__internal_3_$__cuda_sm3x_div_rn_noftz_f32_slowpath) ;  /* 0x0000000c00907944 */ /* 0x000fea0003c00000 */
.L_x_20:
[----:B------:R-:W-:Y:S05]  /*0f30*/  BSYNC.RECONVERGENT B1 ;  /* 0x0000000000017941 */ /* 0x000fea0003800200 */
.L_x_19:
[----:B------:R-:W0:Y:S01]  /*0f40*/  LDC.64 R2, c[0x0][0x380] ;  /* 0x0000e000ff027b82 */ /* 0x000e220000000a00 */
[----:B------:R-:W-:Y:S01]  /*0f50*/  FMUL R0, R19, 0.5 ;  /* 0x3f00000013007820 */ /* 0x000fe20000400000 */
[----:B0-----:R-:W-:-:S05]  /*0f60*/  IMAD.WIDE R2, R7, 0x4, R2 ;  /* 0x0000000407027825 */ /* 0x001fca00078e0202 */
[----:B------:R1:W-:Y:S04]  /*0f70*/  STG.E desc[UR18][R2.64], R0 ;  /* 0x0000000002007986 */ /* 0x0003e8000c101912 */
[----:B------:R1:W5:Y:S02]  /*0f80*/  LDG.E R19, desc[UR18][R4.64] ;  /* 0x0000001204137981 */ /* 0x000364000c1e1900 */
.L_x_18:
[----:B01---5:R-:W-:-:S07]  /*0f90*/  FADD R5, -R0, R19 ;  /* 0x0000001300057221 */ /* 0x023fce0000000100 */
.L_x_7:
[----:B------:R-:W-:Y:S05]  /*0fa0*/  BSYNC.RECONVERGENT B0 ;  /* 0x0000000000007941 */ /* 0x000fea0003800200 */
.L_x_6:
[----:B------:R-:W0:Y:S01]  /*0fb0*/  S2UR UR6, SR_CgaCtaId ;  /* 0x00000000000679c3 */ /* 0x000e220000008800 */
[----:B------:R-:W-:Y:S01]  /*0fc0*/  UMOV UR4, 0x400 ;  /* 0x0000040000047882 */ /* 0x000fe20000000000 */
[----:B------:R-:W-:Y:S01]  /*0fd0*/  FMUL R5, R5, R5 ;  /* 0x0000000505057220 */ /* 0x000fe20000400000 */
[----:B------:R-:W-:-:S04]  /*0fe0*/  UIMAD UR5, UR7, UR8, URZ ;  /* 0x00000008070572a4 */ /* 0x000fc8000f8e02ff */
[----:B------:R-:W-:-:S04]  /*0ff0*/  UIMAD UR5, UR5, UR9, URZ ;  /* 0x00000009050572a4 */ /* 0x000fc8000f8e02ff */
[----:B------:R-:W-:Y:S02]  /*1000*/  UISETP.GE.U32.AND UP0, UPT, UR5, 0x2, UPT ;  /* 0x000000020500788c */ /* 0x000fe4000bf06070 */
[----:B0-----:R-:W-:-:S06]  /*1010*/  ULEA UR4, UR6, UR4, 0x18 ;  /* 0x0000000406047291 */ /* 0x001fcc000f8ec0ff */
[----:B------:R-:W-:-:S05]  /*1020*/  LEA R0, R6, UR4, 0x2 ;  /* 0x0000000406007c11 */ /* 0x000fca000f8e10ff */
[----:B------:R0:W-:Y:S01]  /*1030*/  STS [R0], R5 ;  /* 0x0000000500007388 */ /* 0x0001e20000000800 */
[----:B------:R-:W-:Y:S06]  /*1040*/  BAR.SYNC.DEFER_BLOCKING 0x0 ;  /* 0x0000000000007b1d */ /* 0x000fec0000010000 */
[----:B------:R-:W-:Y:S05]  /*1050*/  BRA.U !UP0, `(.L_x_21) ;  /* 0x0000000108307547 */ /* 0x000fea000b800000 */
[----:B------:R-:W-:-:S07]  /*1060*/  IMAD.U32 R2, RZ, RZ, UR5 ;  /* 0x00000005ff027e24 */ /* 0x000fce000f8e00ff */
.L_x_22:
[----:B------:R-:W-:-:S04]  /*1070*/  SHF.R.U32.HI R7, RZ, 0x1, R2 ;  /* 0x00000001ff077819 */ /* 0x000fc80000011602 */
[----:B------:R-:W-:-:S13]  /*1080*/  ISETP.GE.U32.AND P0, PT, R6, R7, PT ;  /* 0x000000070600720c */ /* 0x000fda0003f06070 */
[----:B------:R-:W-:Y:S01]  /*1090*/  @!P0 IMAD R3, R7, 0x4, R0 ;  /* 0x0000000407038824 */ /* 0x000fe200078e0200 */
[----:B------:R-:W-:Y:S05]  /*10a0*/  @!P0 LDS R4, [R0] ;  /* 0x0000000000048984 */ /* 0x000fea0000000800 */
[----:B------:R-:W0:Y:S02]  /*10b0*/  @!P0 LDS R3, [R3] ;  /* 0x0000000003038984 */ /* 0x000e240000000800 */
[----:B0-----:R-:W-:-:S05]  /*10c0*/  @!P0 FADD R5, R3, R4 ;  /* 0x0000000403058221 */ /* 0x001fca0000000000 */
[----:B------:R1:W-:Y:S01]  /*10d0*/  @!P0 STS [R0], R5 ;  /* 0x0000000500008388 */ /* 0x0003e20000000800 */
[----:B------:R-:W-:Y:S01]  /*10e0*/  BAR.SYNC.DEFER_BLOCKING 0x0 ;  /* 0x0000000000007b1d */ /* 0x000fe20000010000 */
[----:B------:R-:W-:Y:S01]  /*10f0*/  ISETP.GT.U32.AND P0, PT, R2, 0x3, PT ;  /* 0x000000030200780c */ /* 0x000fe20003f04070 */
[----:B------:R-:W-:-:S12]  /*1100*/  IMAD.MOV.U32 R2, RZ, RZ, R7 ;  /* 0x000000ffff027224 */ /* 0x000fd800078e0007 */
[----:B-1----:R-:W-:Y:S05]  /*1110*/  @P0 BRA `(.L_x_22) ;  /* 0xfffffffc00d40947 */ /* 0x002fea000383ffff */
.L_x_21:
[----:B------:R-:W-:Y:S01]  /*1120*/  ISETP.NE.AND P0, PT, R6, RZ, PT ;  /* 0x000000ff0600720c */ /* 0x000fe20003f05270 */
[----:B------:R-:W-:-:S04]  /*1130*/  UIMAD UR4, UR13, UR16, UR15 ;  /* 0x000000100d0472a4 */ /* 0x000fc8000f8e020f */
[----:B------:R-:W-:-:S08]  /*1140*/  UIMAD UR6, UR4, UR12, UR14 ;  /* 0x0000000c040672a4 */ /* 0x000fd0000f8e020e */
[----:B------:R-:W-:Y:S05]  /*1150*/  @P0 EXIT ;  /* 0x000000000000094d */ /* 0x000fea0003800000 */
[----:B------:R-:W1:Y:S01]  /*1160*/  S2UR UR5, SR_CgaCtaId ;  /* 0x00000000000579c3 */ /* 0x000e620000008800 */
[----:B------:R-:W-:Y:S02]  /*1170*/  UMOV UR4, 0x400 ;  /* 0x0000040000047882 */ /* 0x000fe40000000000 */
[----:B-1----:R-:W-:-:S09]  /*1180*/  ULEA UR4, UR5, UR4, 0x18 ;  /* 0x0000000405047291 */ /* 0x002fd2000f8ec0ff */
[----:B0-----:R-:W0:Y:S02]  /*1190*/  LDS R5, [UR4] ;  /* 0x00000004ff057984 */ /* 0x001e240008000800 */
[----:B------:R-:W1:Y:S02]  /*11a0*/  LDCU.64 UR4, c[0x0][0x390] ;  /* 0x00007200ff0477ac */ /* 0x000e640008000a00 */
[----:B-1----:R-:W-:-:S06]  /*11b0*/  UIMAD.WIDE UR4, UR6, 0x4, UR4 ;  /* 0x00000004060478a5 */ /* 0x002fcc000f8e0204 */
[----:B------:R-:W-:Y:S01]  /*11c0*/  IMAD.U32 R2, RZ, RZ, UR4 ;  /* 0x00000004ff027e24 */ /* 0x000fe2000f8e00ff */
[----:B------:R-:W-:-:S05]  /*11d0*/  MOV R3, UR5 ;  /* 0x0000000500037c02 */ /* 0x000fca0008000f00 */
[----:B0-----:R-:W-:Y:S01]  /*11e0*/  STG.E desc[UR18][R2.64], R5 ;  /* 0x0000000502007986 */ /* 0x001fe2000c101912 */
[----:B------:R-:W-:Y:S05]  /*11f0*/  EXIT ;  /* 0x000000000000794d */ /* 0x000fea0003800000 */
        .weak           $__internal_0_$__cuda_sm20_dblrcp_rn_slowpath_v3
        .type           $__internal_0_$__cuda_sm20_dblrcp_rn_slowpath_v3,@function
        .size           $__internal_0_$__cuda_sm20_dblrcp_rn_slowpath_v3,($__internal_1_$__cuda_sm20_div_rn_f64_full - $__internal_0_$__cuda_sm20_dblrcp_rn_slowpath_v3)
$__internal_0_$__cuda_sm20_dblrcp_rn_slowpath_v3:
[----:B------:R-:W-:-:S14]  /*1200*/  DSETP.GTU.AND P0, PT, |R2|, +INF , PT ;  /* 0x7ff000000200742a */ /* 0x000fdc0003f0c200 */
[----:B------:R-:W-:Y:S05]  /*1210*/  @P0 BRA `(.L_x_23) ;  /* 0x00000000007c0947 */ /* 0x000fea0003800000 */
[----:B------:R-:W-:-:S05]  /*1220*/  LOP3.LUT R5, R3, 0x7fffffff, RZ, 0xc0, !PT ;  /* 0x7fffffff03057812 */ /* 0x000fca00078ec0ff */
[----:B------:R-:W-:-:S05]  /*1230*/  VIADD R10, R5, 0xffffffff ;  /* 0xffffffff050a7836 */ /* 0x000fca0000000000 */
[----:B------:R-:W-:-:S13]  /*1240*/  ISETP.GE.U32.AND P0, PT, R10, 0x7fefffff, PT ;  /* 0x7fefffff0a00780c */ /* 0x000fda0003f06070 */
[----:B------:R-:W-:Y:S01]  /*1250*/  @P0 LOP3.LUT R11, R3, 0x7ff00000, RZ, 0x3c, !PT ;  /* 0x7ff00000030b0812 */ /* 0x000fe200078e3cff */
[----:B------:R-:W-:Y:S01]  /*1260*/  @P0 IMAD.MOV.U32 R10, RZ, RZ, RZ ;  /* 0x000000ffff0a0224 */ /* 0x000fe200078e00ff */
[----:B------:R-:W-:Y:S06]  /*1270*/  @P0 BRA `(.L_x_24) ;  /* 0x00000000006c0947 */ /* 0x000fec0003800000 */
[----:B------:R-:W-:-:S13]  /*1280*/  ISETP.GE.U32.AND P0, PT, R5, 0x1000001, PT ;  /* 0x010000010500780c */ /* 0x000fda0003f06070 */
[----:B------:R-:W-:Y:S05]  /*1290*/  @!P0 BRA `(.L_x_25) ;  /* 0x0000000000348947 */ /* 0x000fea0003800000 */
[----:B------:R-:W-:Y:S02]  /*12a0*/  VIADD R11, R3, 0xc0200000 ;  /* 0xc0200000030b7836 */ /* 0x000fe40000000000 */
[----:B------:R-:W-:Y:S02]  /*12b0*/  IMAD.MOV.U32 R10, RZ, RZ, R2 ;  /* 0x000000ffff0a7224 */ /* 0x000fe400078e0002 */
[----:B------:R-:W0:Y:S04]  /*12c0*/  MUFU.RCP64H R13, R11 ;  /* 0x0000000b000d7308 */ /* 0x000e280000001800 */
[----:B0-----:R-:W-:-:S08]  /*12d0*/  DFMA R14, -R10, R12, 1 ;  /* 0x3ff000000a0e742b */ /* 0x001fd0000000010c */
[----:B------:R-:W-:-:S08]  /*12e0*/  DFMA R14, R14, R14, R14 ;  /* 0x0000000e0e0e722b */ /* 0x000fd0000000000e */
[----:B------:R-:W-:-:S08]  /*12f0*/  DFMA R14, R12, R14, R12 ;  /* 0x0000000e0c0e722b */ /* 0x000fd0000000000c */
[----:B------:R-:W-:-:S08]  /*1300*/  DFMA R12, -R10, R14, 1 ;  /* 0x3ff000000a0c742b */ /* 0x000fd0000000010e */
[----:B------:R-:W-:-:S08]  /*1310*/  DFMA R12, R14, R12, R14 ;  /* 0x0000000c0e0c722b */ /* 0x000fd0000000000e */
[----:B------:R-:W-:-:S08]  /*1320*/  DMUL R12, R12, 2.2250738585072013831e-308 ;  /* 0x001000000c0c7828 */ /* 0x000fd00000000000 */
[----:B------:R-:W-:-:S08]  /*1330*/  DFMA R2, -R2, R12, 1 ;  /* 0x3ff000000202742b */ /* 0x000fd0000000010c */
[----:B------:R-:W-:-:S08]  /*1340*/  DFMA R2, R2, R2, R2 ;  /* 0x000000020202722b */ /* 0x000fd00000000002 */
[----:B------:R-:W-:Y:S01]  /*1350*/  DFMA R10, R12, R2, R12 ;  /* 0x000000020c0a722b */ /* 0x000fe2000000000c */
[----:B------:R-:W-:Y:S10]  /*1360*/  BRA `(.L_x_24) ;  /* 0x0000000000307947 */ /* 0x000ff40003800000 */
.L_x_25:
[----:B------:R-:W-:Y:S01]  /*1370*/  DMUL R2, R2, 8.11296384146066816958e+31 ;  /* 0x4690000002027828 */ /* 0x000fe20000000000 */
[----:B------:R-:W-:-:S05]  /*1380*/  MOV R10, R12 ;  /* 0x0000000c000a7202 */ /* 0x000fca0000000f00 */
[----:B------:R-:W0:Y:S02]  /*1390*/  MUFU.RCP64H R11, R3 ;  /* 0x00000003000b7308 */ /* 0x000e240000001800 */
[----:B0-----:R-:W-:-:S08]  /*13a0*/  DFMA R12, -R2, R10, 1 ;  /* 0x3ff00000020c742b */ /* 0x001fd0000000010a */
[----:B------:R-:W-:-:S08]  /*13b0*/  DFMA R12, R12, R12, R12 ;  /* 0x0000000c0c0c722b */ /* 0x000fd0000000000c */
[----:B------:R-:W-:-:S08]  /*13c0*/  DFMA R12, R10, R12, R10 ;  /* 0x0000000c0a0c722b */ /* 0x000fd0000000000a */
[----:B------:R-:W-:-:S08]  /*13d0*/  DFMA R10, -R2, R12, 1 ;  /* 0x3ff00000020a742b */ /* 0x000fd0000000010c */
[----:B------:R-:W-:-:S08]  /*13e0*/  DFMA R10, R12, R10, R12 ;  /* 0x0000000a0c0a722b */ /* 0x000fd0000000000c */
[----:B------:R-:W-:Y:S01]  /*13f0*/  DMUL R10, R10, 8.11296384146066816958e+31 ;  /* 0x469000000a0a7828 */ /* 0x000fe20000000000 */
[----:B------:R-:W-:Y:S10]  /*1400*/  BRA `(.L_x_24) ;  /* 0x0000000000087947 */ /* 0x000ff40003800000 */
.L_x_23:
[----:B------:R-:W-:Y:S01]  /*1410*/  LOP3.LUT R11, R3, 0x80000, RZ, 0xfc, !PT ;  /* 0x00080000030b7812 */ /* 0x000fe200078efcff */
[----:B------:R-:W-:-:S07]  /*1420*/  IMAD.MOV.U32 R10, RZ, RZ, R2 ;  /* 0x000000ffff0a7224 */ /* 0x000fce00078e0002 */
.L_x_24:
[----:B------:R-:W-:-:S04]  /*1430*/  IMAD.MOV.U32 R5, RZ, RZ, 0x0 ;  /* 0x00000000ff057424 */ /* 0x000fc800078e00ff */
[----:B------:R-:W-:Y:S05]  /*1440*/  RET.REL.NODEC R4 `(_Z9laplacianPfS_S_fffb) ;  /* 0xffffffe804ec7950 */ /* 0x000fea0003c3ffff */
        .weak           $__internal_1_$__cuda_sm20_div_rn_f64_full
        .type           $__internal_1_$__cuda_sm20_div_rn_f64_full,@function
        .size           $__internal_1_$__cuda_sm20_div_rn_f64_full,($__internal_2_$__cuda_sm20_rcp_rn_f32_slowpath - $__internal_1_$__cuda_sm20_div_rn_f64_full)
$__internal_1_$__cuda_sm20_div_rn_f64_full:
[C---:B------:R-:W-:Y:S01]  /*1450*/  FSETP.GEU.AND P0, PT, |R5|.reuse, 1.469367938527859385e-39, PT ;  /* 0x001000000500780b */ /* 0x040fe20003f0e200 */
[--C-:B------:R-:W-:Y:S01]  /*1460*/  IMAD.MOV.U32 R4, RZ, RZ, R10.reuse ;  /* 0x000000ffff047224 */ /* 0x100fe200078e000a */
[C---:B------:R-:W-:Y:S01]  /*1470*/  LOP3.LUT R2, R5.reuse, 0x800fffff, RZ, 0xc0, !PT ;  /* 0x800fffff05027812 */ /* 0x040fe200078ec0ff */
[----:B------:R-:W-:Y:S01]  /*1480*/  IMAD.MOV.U32 R11, RZ, RZ, R13 ;  /* 0x000000ffff0b7224 */ /* 0x000fe200078e000d */
[----:B------:R-:W-:Y:S01]  /*1490*/  LOP3.LUT R24, R5, 0x7ff00000, RZ, 0xc0, !PT ;  /* 0x7ff0000005187812 */ /* 0x000fe200078ec0ff */
[----:B------:R-:W-:Y:S01]  /*14a0*/  IMAD.MOV.U32 R14, RZ, RZ, 0x1 ;  /* 0x00000001ff0e7424 */ /* 0x000fe200078e00ff */
[----:B------:R-:W-:Y:S01]  /*14b0*/  LOP3.LUT R3, R2, 0x3ff00000, RZ, 0xfc, !PT ;  /* 0x3ff0000002037812 */ /* 0x000fe200078efcff */
[----:B------:R-:W-:Y:S01]  /*14c0*/  IMAD.MOV.U32 R2, RZ, RZ, R10 ;  /* 0x000000ffff027224 */ /* 0x000fe200078e000a */
[C---:B------:R-:W-:Y:S01]  /*14d0*/  FSETP.GEU.AND P2, PT, |R11|.reuse, 1.469367938527859385e-39, PT ;  /* 0x001000000b00780b */ /* 0x040fe20003f4e200 */
[----:B------:R-:W-:Y:S01]  /*14e0*/  IMAD.MOV.U32 R20, RZ, RZ, 0x1ca00000 ;  /* 0x1ca00000ff147424 */ /* 0x000fe200078e00ff */
[----:B------:R-:W-:Y:S01]  /*14f0*/  MOV R10, R12 ;  /* 0x0000000c000a7202 */ /* 0x000fe20000000f00 */
[----:B------:R-:W-:Y:S01]  /*1500*/  BSSY.RECONVERGENT B3, `(.L_x_26) ;  /* 0x000004f000037945 */ /* 0x000fe20003800200 */
[----:B------:R-:W-:Y:S01]  /*1510*/  LOP3.LUT R21, R11, 0x7ff00000, RZ, 0xc0, !PT ;  /* 0x7ff000000b157812 */ /* 0x000fe200078ec0ff */
[----:B------:R-:W-:-:S03]  /*1520*/  @!P0 DMUL R2, R4, 8.98846567431157953865e+307 ;  /* 0x7fe0000004028828 */ /* 0x000fc60000000000 */
[----:B------:R-:W-:Y:S01]  /*1530*/  ISETP.GE.U32.AND P1, PT, R21, R24, PT ;  /* 0x000000181500720c */ /* 0x000fe20003f26070 */
[----:B------:R-:W-:Y:S02]  /*1540*/  IMAD.MOV.U32 R23, RZ, RZ, R21 ;  /* 0x000000ffff177224 */ /* 0x000fe400078e0015 */
[----:B------:R-:W0:Y:S02]  /*1550*/  MUFU.RCP64H R15, R3 ;  /* 0x00000003000f7308 */ /* 0x000e240000001800 */
[----:B------:R-:W-:Y:S02]  /*1560*/  @!P2 LOP3.LUT R16, R5, 0x7ff00000, RZ, 0xc0, !PT ;  /* 0x7ff000000510a812 */ /* 0x000fe400078ec0ff */
[----:B------:R-:W-:Y:S02]  /*1570*/  @!P0 LOP3.LUT R24, R3, 0x7ff00000, RZ, 0xc0, !PT ;  /* 0x7ff0000003188812 */ /* 0x000fe400078ec0ff */
[----:B------:R-:W-:-:S04]  /*1580*/  @!P2 ISETP.GE.U32.AND P3, PT, R21, R16, PT ;  /* 0x000000101500a20c */ /* 0x000fc80003f66070 */
[----:B------:R-:W-:-:S04]  /*1590*/  @!P2 SEL R17, R20, 0x63400000, !P3 ;  /* 0x634000001411a807 */ /* 0x000fc80005800000 */
[----:B------:R-:W-:Y:S01]  /*15a0*/  @!P2 LOP3.LUT R18, R17, 0x80000000, R11, 0xf8, !PT ;  /* 0x800000001112a812 */ /* 0x000fe200078ef80b */
[----:B0-----:R-:W-:-:S03]  /*15b0*/  DFMA R12, R14, -R2, 1 ;  /* 0x3ff000000e0c742b */ /* 0x001fc60000000802 */
[----:B------:R-:W-:Y:S02]  /*15c0*/  @!P2 LOP3.LUT R19, R18, 0x100000, RZ, 0xfc, !PT ;  /* 0x001000001213a812 */ /* 0x000fe400078efcff */
[----:B------:R-:W-:-:S03]  /*15d0*/  @!P2 MOV R18, RZ ;  /* 0x000000ff0012a202 */ /* 0x000fc60000000f00 */
[----:B------:R-:W-:-:S08]  /*15e0*/  DFMA R12, R12, R12, R12 ;  /* 0x0000000c0c0c722b */ /* 0x000fd0000000000c */
[----:B------:R-:W-:Y:S01]  /*15f0*/  DFMA R14, R14, R12, R14 ;  /* 0x0000000c0e0e722b */ /* 0x000fe2000000000e */
[----:B------:R-:W-:Y:S01]  /*1600*/  SEL R13, R20, 0x63400000, !P1 ;  /* 0x63400000140d7807 */ /* 0x000fe20004800000 */
[----:B------:R-:W-:-:S03]  /*1610*/  IMAD.MOV.U32 R12, RZ, RZ, R10 ;  /* 0x000000ffff0c7224 */ /* 0x000fc600078e000a */
[----:B------:R-:W-:-:S03]  /*1620*/  LOP3.LUT R13, R13, 0x800fffff, R11, 0xf8, !PT ;  /* 0x800fffff0d0d7812 */ /* 0x000fc600078ef80b */
[----:B------:R-:W-:-:S03]  /*1630*/  DFMA R16, R14, -R2, 1 ;  /* 0x3ff000000e10742b */ /* 0x000fc60000000802 */
[----:B------:R-:W-:-:S05]  /*1640*/  @!P2 DFMA R12, R12, 2, -R18 ;  /* 0x400000000c0ca82b */ /* 0x000fca0000000812 */
[----:B------:R-:W-:-:S05]  /*1650*/  DFMA R16, R14, R16, R14 ;  /* 0x000000100e10722b */ /* 0x000fca000000000e */
[----:B------:R-:W-:-:S03]  /*1660*/  @!P2 LOP3.LUT R23, R13, 0x7ff00000, RZ, 0xc0, !PT ;  /* 0x7ff000000d17a812 */ /* 0x000fc600078ec0ff */
[----:B------:R-:W-:Y:S02]  /*1670*/  DMUL R14, R16, R12 ;  /* 0x0000000c100e7228 */ /* 0x000fe40000000000 */
[----:B------:R-:W-:-:S05]  /*1680*/  VIADD R25, R23, 0xffffffff ;  /* 0xffffffff17197836 */ /* 0x000fca0000000000 */
[----:B------:R-:W-:Y:S01]  /*1690*/  ISETP.GT.U32.AND P0, PT, R25, 0x7feffffe, PT ;  /* 0x7feffffe1900780c */ /* 0x000fe20003f04070 */
[----:B------:R-:W-:Y:S01]  /*16a0*/  VIADD R25, R24, 0xffffffff ;  /* 0xffffffff18197836 */ /* 0x000fe20000000000 */
[----:B------:R-:W-:-:S04]  /*16b0*/  DFMA R18, R14, -R2, R12 ;  /* 0x800000020e12722b */ /* 0x000fc8000000000c */
[----:B------:R-:W-:-:S04]  /*16c0*/  ISETP.GT.U32.OR P0, PT, R25, 0x7feffffe, P0 ;  /* 0x7feffffe1900780c */ /* 0x000fc80000704470 */
[----:B------:R-:W-:-:S09]  /*16d0*/  DFMA R18, R16, R18, R14 ;  /* 0x000000121012722b */ /* 0x000fd2000000000e */
[----:B------:R-:W-:Y:S05]  /*16e0*/  @P0 BRA `(.L_x_27) ;  /* 0x00000000006c0947 */ /* 0x000fea0003800000 */
[----:B------:R-:W-:-:S04]  /*16f0*/  LOP3.LUT R14, R5, 0x7ff00000, RZ, 0xc0, !PT ;  /* 0x7ff00000050e7812 */ /* 0x000fc800078ec0ff */
[CC--:B------:R-:W-:Y:S02]  /*1700*/  VIADDMNMX R10, R21.reuse, -R14.reuse, 0xb9600000, !PT ;  /* 0xb9600000150a7446 */ /* 0x0c0fe4000780090e */
[----:B------:R-:W-:Y:S02]  /*1710*/  ISETP.GE.U32.AND P0, PT, R21, R14, PT ;  /* 0x0000000e1500720c */ /* 0x000fe40003f06070 */
[----:B------:R-:W-:Y:S02]  /*1720*/  VIMNMX R10, PT, PT, R10, 0x46a00000, PT ;  /* 0x46a000000a0a7848 */ /* 0x000fe40003fe0100 */
[----:B------:R-:W-:-:S05]  /*1730*/  SEL R11, R20, 0x63400000, !P0 ;  /* 0x63400000140b7807 */ /* 0x000fca0004000000 */
[----:B------:R-:W-:Y:S02]  /*1740*/  IMAD.IADD R16, R10, 0x1, -R11 ;  /* 0x000000010a107824 */ /* 0x000fe400078e0a0b */
[----:B------:R-:W-:-:S03]  /*1750*/  IMAD.MOV.U32 R10, RZ, RZ, RZ ;  /* 0x000000ffff0a7224 */ /* 0x000fc600078e00ff */
[----:B------:R-:W-:-:S06]  /*1760*/  IADD3 R11, PT, PT, R16, 0x7fe00000, RZ ;  /* 0x7fe00000100b7810 */ /* 0x000fcc0007ffe0ff */
[----:B------:R-:W-:-:S10]  /*1770*/  DMUL R14, R18, R10 ;  /* 0x0000000a120e7228 */ /* 0x000fd40000000000 */
[----:B------:R-:W-:-:S13]  /*1780*/  FSETP.GTU.AND P0, PT, |R15|, 1.469367938527859385e-39, PT ;  /* 0x001000000f00780b */ /* 0x000fda0003f0c200 */
[----:B------:R-:W-:Y:S05]  /*1790*/  @P0 BRA `(.L_x_28) ;  /* 0x0000000000940947 */ /* 0x000fea0003800000 */
[----:B------:R-:W-:Y:S01]  /*17a0*/  DFMA R2, R18, -R2, R12 ;  /* 0x800000021202722b */ /* 0x000fe2000000000c */
[----:B------:R-:W-:-:S09]  /*17b0*/  IMAD.MOV.U32 R10, RZ, RZ, RZ ;  /* 0x000000ffff0a7224 */ /* 0x000fd200078e00ff */
[C---:B------:R-:W-:Y:S02]  /*17c0*/  FSETP.NEU.AND P0, PT, R3.reuse, RZ, PT ;  /* 0x000000ff0300720b */ /* 0x040fe40003f0d000 */
[----:B------:R-:W-:-:S04]  /*17d0*/  LOP3.LUT R5, R3, 0x80000000, R5, 0x48, !PT ;  /* 0x8000000003057812 */ /* 0x000fc800078e4805 */
[----:B------:R-:W-:-:S07]  /*17e0*/  LOP3.LUT R11, R5, R11, RZ, 0xfc, !PT ;  /* 0x0000000b050b7212 */ /* 0x000fce00078efcff */
[----:B------:R-:W-:Y:S05]  /*17f0*/  @!P0 BRA `(.L_x_28) ;  /* 0x00000000007c8947 */ /* 0x000fea0003800000 */
[----:B------:R-:W-:Y:S01]  /*1800*/  IMAD.MOV R3, RZ, RZ, -R16 ;  /* 0x000000ffff037224 */ /* 0x000fe200078e0a10 */
[----:B------:R-:W-:Y:S01]  /*1810*/  DMUL.RP R10, R18, R10 ;  /* 0x0000000a120a7228 */ /* 0x000fe20000008000 */
[----:B------:R-:W-:-:S06]  /*1820*/  IMAD.MOV.U32 R2, RZ, RZ, RZ ;  /* 0x000000ffff027224 */ /* 0x000fcc00078e00ff */
[----:B------:R-:W-:-:S03]  /*1830*/  DFMA R2, R14, -R2, R18 ;  /* 0x800000020e02722b */ /* 0x000fc60000000012 */
[----:B------:R-:W-:-:S03]  /*1840*/  LOP3.LUT R5, R11, R5, RZ, 0x3c, !PT ;  /* 0x000000050b057212 */ /* 0x000fc600078e3cff */
[----:B------:R-:W-:-:S04]  /*1850*/  IADD3 R2, PT, PT, -R16, -0x43300000, RZ ;  /* 0xbcd0000010027810 */ /* 0x000fc80007ffe1ff */
[----:B------:R-:W-:-:S04]  /*1860*/  FSETP.NEU.AND P0, PT, |R3|, R2, PT ;  /* 0x000000020300720b */ /* 0x000fc80003f0d200 */
[----:B------:R-:W-:Y:S02]  /*1870*/  FSEL R14, R10, R14, !P0 ;  /* 0x0000000e0a0e7208 */ /* 0x000fe40004000000 */
[----:B------:R-:W-:Y:S01]  /*1880*/  FSEL R15, R5, R15, !P0 ;  /* 0x0000000f050f7208 */ /* 0x000fe20004000000 */
[----:B------:R-:W-:Y:S06]  /*1890*/  BRA `(.L_x_28) ;  /* 0x0000000000547947 */ /* 0x000fec0003800000 */
.L_x_27:
[----:B------:R-:W-:-:S14]  /*18a0*/  DSETP.NAN.AND P0, PT, R10, R10, PT ;  /* 0x0000000a0a00722a */ /* 0x000fdc0003f08000 */
[----:B------:R-:W-:Y:S05]  /*18b0*/  @P0 BRA `(.L_x_29) ;  /* 0x0000000000440947 */ /* 0x000fea0003800000 */
[----:B------:R-:W-:-:S14]  /*18c0*/  DSETP.NAN.AND P0, PT, R4, R4, PT ;  /* 0x000000040400722a */ /* 0x000fdc0003f08000 */
[----:B------:R-:W-:Y:S05]  /*18d0*/  @P0 BRA `(.L_x_30) ;  /* 0x0000000000300947 */ /* 0x000fea0003800000 */
[----:B------:R-:W-:Y:S01]  /*18e0*/  ISETP.NE.AND P0, PT, R23, R24, PT ;  /* 0x000000181700720c */ /* 0x000fe20003f05270 */
[----:B------:R-:W-:Y:S01]  /*18f0*/  IMAD.MOV.U32 R15, RZ, RZ, -0x80000 ;  /* 0xfff80000ff0f7424 */ /* 0x000fe200078e00ff */
[----:B------:R-:W-:-:S11]  /*1900*/  MOV R14, 0x0 ;  /* 0x00000000000e7802 */ /* 0x000fd60000000f00 */
[----:B------:R-:W-:Y:S05]  /*1910*/  @!P0 BRA `(.L_x_28) ;  /* 0x0000000000348947 */ /* 0x000fea0003800000 */
[----:B------:R-:W-:Y:S02]  /*1920*/  ISETP.NE.AND P0, PT, R23, 0x7ff00000, PT ;  /* 0x7ff000001700780c */ /* 0x000fe40003f05270 */
[----:B------:R-:W-:Y:S02]  /*1930*/  LOP3.LUT R15, R11, 0x80000000, R5, 0x48, !PT ;  /* 0x800000000b0f7812 */ /* 0x000fe400078e4805 */
[----:B------:R-:W-:-:S13]  /*1940*/  ISETP.EQ.OR P0, PT, R24, RZ, !P0 ;  /* 0x000000ff1800720c */ /* 0x000fda0004702670 */
[----:B------:R-:W-:Y:S01]  /*1950*/  @P0 LOP3.LUT R2, R15, 0x7ff00000, RZ, 0xfc, !PT ;  /* 0x7ff000000f020812 */ /* 0x000fe200078efcff */
[----:B------:R-:W-:Y:S02]  /*1960*/  @!P0 IMAD.MOV.U32 R14, RZ, RZ, RZ ;  /* 0x000000ffff0e8224 */ /* 0x000fe400078e00ff */
[----:B------:R-:W-:Y:S02]  /*1970*/  @P0 IMAD.MOV.U32 R14, RZ, RZ, RZ ;  /* 0x000000ffff0e0224 */ /* 0x000fe400078e00ff */
[----:B------:R-:W-:Y:S01]  /*1980*/  @P0 IMAD.MOV.U32 R15, RZ, RZ, R2 ;  /* 0x000000ffff0f0224 */ /* 0x000fe200078e0002 */
[----:B------:R-:W-:Y:S06]  /*1990*/  BRA `(.L_x_28) ;  /* 0x0000000000147947 */ /* 0x000fec0003800000 */
.L_x_30:
[----:B------:R-:W-:Y:S02]  /*19a0*/  LOP3.LUT R15, R5, 0x80000, RZ, 0xfc, !PT ;  /* 0x00080000050f7812 */ /* 0x000fe400078efcff */
[----:B------:R-:W-:Y:S01]  /*19b0*/  MOV R14, R4 ;  /* 0x00000004000e7202 */ /* 0x000fe20000000f00 */
[----:B------:R-:W-:Y:S06]  /*19c0*/  BRA `(.L_x_28) ;  /* 0x0000000000087947 */ /* 0x000fec0003800000 */
.L_x_29:
[----:B------:R-:W-:Y:S01]  /*19d0*/  LOP3.LUT R15, R11, 0x80000, RZ, 0xfc, !PT ;  /* 0x000800000b0f7812 */ /* 0x000fe200078efcff */
[----:B------:R-:W-:-:S07]  /*19e0*/  IMAD.MOV.U32 R14, RZ, RZ, R10 ;  /* 0x000000ffff0e7224 */ /* 0x000fce00078e000a */
.L_x_28:
[----:B------:R-:W-:Y:S05]  /*19f0*/  BSYNC.RECONVERGENT B3 ;  /* 0x0000000000037941 */ /* 0x000fea0003800200 */
.L_x_26:
[----:B------:R-:W-:Y:S02]  /*1a00*/  IMAD.MOV.U32 R23, RZ, RZ, 0x0 ;  /* 0x00000000ff177424 */ /* 0x000fe400078e00ff */
[----:B------:R-:W-:Y:S02]  /*1a10*/  IMAD.MOV.U32 R2, RZ, RZ, R14 ;  /* 0x000000ffff027224 */ /* 0x000fe400078e000e */
[----:B------:R-:W-:Y:S01]  /*1a20*/  IMAD.MOV.U32 R3, RZ, RZ, R15 ;  /* 0x000000ffff037224 */ /* 0x000fe200078e000f */
[----:B------:R-:W-:Y:S06]  /*1a30*/  RET.REL.NODEC R22 `(_Z9laplacianPfS_S_fffb) ;  /* 0xffffffe416707950 */ /* 0x000fec0003c3ffff */
        .weak           $__internal_2_$__cuda_sm20_rcp_rn_f32_slowpath
        .type           $__internal_2_$__cuda_sm20_rcp_rn_f32_slowpath,@function
        .size           $__internal_2_$__cuda_sm20_rcp_rn_f32_slowpath,($__internal_3_$__cuda_sm3x_div_rn_noftz_f32_slowpath - $__internal_2_$__cuda_sm20_rcp_rn_f32_slowpath)
$__internal_2_$__cuda_sm20_rcp_rn_f32_slowpath:
[----:B------:R-:W-:-:S04]  /*1a40*/  SHF.L.U32 R5, R0, 0x1, RZ ;  /* 0x0000000100057819 */ /* 0x000fc800000006ff */
[----:B------:R-:W-:-:S04]  /*1a50*/  SHF.R.U32.HI R15, RZ, 0x18, R5 ;  /* 0x00000018ff0f7819 */ /* 0x000fc80000011605 */
[----:B------:R-:W-:-:S13]  /*1a60*/  ISETP.NE.U32.AND P0, PT, R15, RZ, PT ;  /* 0x000000ff0f00720c */ /* 0x000fda0003f05070 */
[----:B------:R-:W-:Y:S05]  /*1a70*/  @P0 BRA `(.L_x_31) ;  /* 0x00000000002c0947 */ /* 0x000fea0003800000 */
[----:B------:R-:W-:-:S05]  /*1a80*/  IMAD.SHL.U32 R5, R0, 0x2, RZ ;  /* 0x0000000200057824 */ /* 0x000fca00078e00ff */
[----:B------:R-:W-:-:S13]  /*1a90*/  ISETP.NE.AND P0, PT, R5, RZ, PT ;  /* 0x000000ff0500720c */ /* 0x000fda0003f05270 */
[----:B------:R2:W3:Y:S01]  /*1aa0*/  @!P0 MUFU.RCP R5, R0 ;  /* 0x0000000000058308 */ /* 0x0004e20000001000 */
[----:B------:R-:W-:Y:S05]  /*1ab0*/  @!P0 BRA `(.L_x_32) ;  /* 0x0000000000a48947 */ /* 0x000fea0003800000 */
[----:B------:R-:W-:-:S04]  /*1ac0*/  FFMA R11, R0, 1.84467440737095516160e+19, RZ ;  /* 0x5f800000000b7823 */ /* 0x000fc800000000ff */
[----:B--2---:R-:W3:Y:S02]  /*1ad0*/  MUFU.RCP R0, R11 ;  /* 0x0000000b00007308 */ /* 0x004ee40000001000 */
[----:B---3--:R-:W-:-:S04]  /*1ae0*/  FFMA R5, R11, R0, -1 ;  /* 0xbf8000000b057423 */ /* 0x008fc80000000000 */
[----:B------:R-:W-:-:S04]  /*1af0*/  FADD.FTZ R5, -R5, -RZ ;  /* 0x800000ff05057221 */ /* 0x000fc80000010100 */
[----:B------:R-:W-:-:S04]  /*1b00*/  FFMA R0, R0, R5, R0 ;  /* 0x0000000500007223 */ /* 0x000fc80000000000 */
[----:B------:R-:W-:Y:S01]  /*1b10*/  FFMA R5, R0, 1.84467440737095516160e+19, RZ ;  /* 0x5f80000000057823 */ /* 0x000fe200000000ff */
[----:B------:R-:W-:Y:S06]  /*1b20*/  BRA `(.L_x_32) ;  /* 0x0000000000887947 */ /* 0x000fec0003800000 */
.L_x_31:
[----:B------:R-:W-:-:S05]  /*1b30*/  VIADD R17, R15, 0xffffff03 ;  /* 0xffffff030f117836 */ /* 0x000fca0000000000 */
[----:B------:R-:W-:-:S13]  /*1b40*/  ISETP.GT.U32.AND P0, PT, R17, 0x1, PT ;  /* 0x000000011100780c */ /* 0x000fda0003f04070 */
[----:B------:R-:W-:Y:S05]  /*1b50*/  @P0 BRA `(.L_x_33) ;  /* 0x0000000000780947 */ /* 0x000fea0003800000 */
[----:B------:R-:W-:Y:S01]  /*1b60*/  LOP3.LUT R5, R0, 0x7fffff, RZ, 0xc0, !PT ;  /* 0x007fffff00057812 */ /* 0x000fe200078ec0ff */
[----:B------:R-:W-:-:S03]  /*1b70*/  IMAD.MOV.U32 R14, RZ, RZ, 0x3 ;  /* 0x00000003ff0e7424 */ /* 0x000fc600078e00ff */
[----:B------:R-:W-:Y:S02]  /*1b80*/  LOP3.LUT R5, R5, 0x3f800000, RZ, 0xfc, !PT ;  /* 0x3f80000005057812 */ /* 0x000fe400078efcff */
[----:B------:R-:W-:Y:S02]  /*1b90*/  SHF.L.U32 R14, R14, R17, RZ ;  /* 0x000000110e0e7219 */ /* 0x000fe400000006ff */
[----:B------:R-:W0:Y:S02]  /*1ba0*/  MUFU.RCP R12, R5 ;  /* 0x00000005000c7308 */ /* 0x000e240000001000 */
[----:B0-----:R-:W-:-:S04]  /*1bb0*/  FFMA R11, R5, R12, -1 ;  /* 0xbf800000050b7423 */ /* 0x001fc8000000000c */
[----:B------:R-:W-:-:S04]  /*1bc0*/  FADD.FTZ R11, -R11, -RZ ;  /* 0x800000ff0b0b7221 */ /* 0x000fc80000010100 */
[CCC-:B------:R-:W-:Y:S01]  /*1bd0*/  FFMA.RM R13, R12.reuse, R11.reuse, R12.reuse ;  /* 0x0000000b0c0d7223 */ /* 0x1c0fe2000000400c */
[----:B------:R-:W-:-:S04]  /*1be0*/  FFMA.RP R12, R12, R11, R12 ;  /* 0x0000000b0c0c7223 */ /* 0x000fc8000000800c */
[C---:B------:R-:W-:Y:S02]  /*1bf0*/  LOP3.LUT R11, R13.reuse, 0x7fffff, RZ, 0xc0, !PT ;  /* 0x007fffff0d0b7812 */ /* 0x040fe400078ec0ff */
[----:B------:R-:W-:Y:S02]  /*1c00*/  FSETP.NEU.FTZ.AND P0, PT, R13, R12, PT ;  /* 0x0000000c0d00720b */ /* 0x000fe40003f1d000 */
[----:B------:R-:W-:Y:S02]  /*1c10*/  LOP3.LUT R11, R11, 0x800000, RZ, 0xfc, !PT ;  /* 0x008000000b0b7812 */ /* 0x000fe400078efcff */
[----:B------:R-:W-:Y:S02]  /*1c20*/  SEL R12, RZ, 0xffffffff, !P0 ;  /* 0xffffffffff0c7807 */ /* 0x000fe40004000000 */
[----:B------:R-:W-:Y:S02]  /*1c30*/  LOP3.LUT R14, R14, R11, RZ, 0xc0, !PT ;  /* 0x0000000b0e0e7212 */ /* 0x000fe400078ec0ff */
[----:B------:R-:W-:-:S02]  /*1c40*/  IADD3 R12, PT, PT, -R12, RZ, RZ ;  /* 0x000000ff0c0c7210 */ /* 0x000fc40007ffe1ff */
[-C--:B------:R-:W-:Y:S02]  /*1c50*/  SHF.R.U32.HI R14, RZ, R17.reuse, R14 ;  /* 0x00000011ff0e7219 */ /* 0x080fe4000001160e */
[----:B------:R-:W-:Y:S01]  /*1c60*/  LOP3.LUT P1, RZ, R12, R17, R11, 0xf8, !PT ;  /* 0x000000110cff7212 */ /* 0x000fe2000782f80b */
[----:B------:R-:W-:Y:S01]  /*1c70*/  VIADD R12, R15, 0xffffff04 ;  /* 0xffffff040f0c7836 */ /* 0x000fe20000000000 */
[C---:B------:R-:W-:Y:S02]  /*1c80*/  LOP3.LUT P0, RZ, R14.reuse, 0x1, RZ, 0xc0, !PT ;  /* 0x000000010eff7812 */ /* 0x040fe4000780c0ff */
[----:B------:R-:W-:-:S04]  /*1c90*/  LOP3.LUT P2, RZ, R14, 0x2, RZ, 0xc0, !PT ;  /* 0x000000020eff7812 */ /* 0x000fc8000784c0ff */
[----:B------:R-:W-:Y:S02]  /*1ca0*/  PLOP3.LUT P0, PT, P0, P1, P2, 0xe0, 0x0 ;  /* 0x000000000000781c */ /* 0x000fe40000703c20 */
[----:B------:R-:W-:Y:S02]  /*1cb0*/  LOP3.LUT P1, RZ, R0, 0x7fffff, RZ, 0xc0, !PT ;  /* 0x007fffff00ff7812 */ /* 0x000fe4000782c0ff */
[----:B------:R-:W-:-:S05]  /*1cc0*/  SEL R5, RZ, 0x1, !P0 ;  /* 0x00000001ff057807 */ /* 0x000fca0004000000 */
[----:B------:R-:W-:-:S05]  /*1cd0*/  IMAD.MOV R5, RZ, RZ, -R5 ;  /* 0x000000ffff057224 */ /* 0x000fca00078e0a05 */
[----:B------:R-:W-:Y:S02]  /*1ce0*/  ISETP.GE.AND P0, PT, R5, RZ, PT ;  /* 0x000000ff0500720c */ /* 0x000fe40003f06270 */
[----:B------:R-:W-:-:S11]  /*1cf0*/  SHF.R.U32.HI R5, RZ, R12, R11 ;  /* 0x0000000cff057219 */ /* 0x000fd6000001160b */
[----:B------:R-:W-:-:S05]  /*1d00*/  @!P0 VIADD R5, R5, 0x1 ;  /* 0x0000000105058836 */ /* 0x000fca0000000000 */
[----:B------:R-:W-:-:S04]  /*1d10*/  @!P1 SHF.L.U32 R5, R5, 0x1, RZ ;  /* 0x0000000105059819 */ /* 0x000fc800000006ff */
[----:B------:R-:W-:Y:S01]  /*1d20*/  LOP3.LUT R5, R5, 0x80000000, R0, 0xf8, !PT ;  /* 0x8000000005057812 */ /* 0x000fe200078ef800 */
[----:B------:R-:W-:Y:S06]  /*1d30*/  BRA `(.L_x_32) ;  /* 0x0000000000047947 */ /* 0x000fec0003800000 */
.L_x_33:
[----:B------:R0:W1:Y:S02]  /*1d40*/  MUFU.RCP R5, R0 ;  /* 0x0000000000057308 */ /* 0x0000640000001000 */
.L_x_32:
[----:B------:R-:W-:-:S04]  /*1d50*/  IMAD.MOV.U32 R11, RZ, RZ, 0x0 ;  /* 0x00000000ff0b7424 */ /* 0x000fc800078e00ff */
[----:B0123--:R-:W-:Y:S05]  /*1d60*/  RET.REL.NODEC R10 `(_Z9laplacianPfS_S_fffb) ;  /* 0xffffffe00aa47950 */ /* 0x00ffea0003c3ffff */
        .weak           $__internal_3_$__cuda_sm3x_div_rn_noftz_f32_slowpath
        .type           $__internal_3_$__cuda_sm3x_div_rn_noftz_f32_slowpath,@function
        .size           $__internal_3_$__cuda_sm3x_div_rn_noftz_f32_slowpath,(.L_x_49 - $__internal_3_$__cuda_sm3x_div_rn_noftz_f32_slowpath)
$__internal_3_$__cuda_sm3x_div_rn_noftz_f32_slowpath:
[----:B------:R-:W-:Y:S01]  /*1d70*/  SHF.R.U32.HI R9, RZ, 0x17, R3 ;  /* 0x00000017ff097819 */ /* 0x000fe20000011603 */
[----:B------:R-:W-:Y:S01]  /*1d80*/  BSSY.RECONVERGENT B2, `(.L_x_34) ;  /* 0x0000062000027945 */ /* 0x000fe20003800200 */
[----:B------:R-:W-:Y:S02]  /*1d90*/  SHF.R.U32.HI R8, RZ, 0x17, R0 ;  /* 0x00000017ff087819 */ /* 0x000fe40000011600 */
[----:B------:R-:W-:Y:S02]  /*1da0*/  LOP3.LUT R9, R9, 0xff, RZ, 0xc0, !PT ;  /* 0x000000ff09097812 */ /* 0x000fe400078ec0ff */
[----:B------:R-:W-:-:S03]  /*1db0*/  LOP3.LUT R12, R8, 0xff, RZ, 0xc0, !PT ;  /* 0x000000ff080c7812 */ /* 0x000fc600078ec0ff */
[----:B------:R-:W-:Y:S02]  /*1dc0*/  VIADD R11, R9, 0xffffffff ;  /* 0xffffffff090b7836 */ /* 0x000fe40000000000 */
[----:B------:R-:W-:-:S03]  /*1dd0*/  VIADD R10, R12, 0xffffffff ;  /* 0xffffffff0c0a7836 */ /* 0x000fc60000000000 */
[----:B------:R-:W-:-:S04]  /*1de0*/  ISETP.GT.U32.AND P0, PT, R11, 0xfd, PT ;  /* 0x000000fd0b00780c */ /* 0x000fc80003f04070 */
[----:B------:R-:W-:-:S13]  /*1df0*/  ISETP.GT.U32.OR P0, PT, R10, 0xfd, P0 ;  /* 0x000000fd0a00780c */ /* 0x000fda0000704470 */
[----:B------:R-:W-:Y:S01]  /*1e00*/  @!P0 MOV R8, RZ ;  /* 0x000000ff00088202 */ /* 0x000fe20000000f00 */
[----:B------:R-:W-:Y:S06]  /*1e10*/  @!P0 BRA `(.L_x_35) ;  /* 0x00000000005c8947 */ /* 0x000fec0003800000 */
[----:B------:R-:W-:Y:S02]  /*1e20*/  FSETP.GTU.FTZ.AND P0, PT, |R0|, +INF , PT ;  /* 0x7f8000000000780b */ /* 0x000fe40003f1c200 */
[----:B------:R-:W-:-:S04]  /*1e30*/  FSETP.GTU.FTZ.AND P1, PT, |R3|, +INF , PT ;  /* 0x7f8000000300780b */ /* 0x000fc80003f3c200 */
[----:B------:R-:W-:-:S13]  /*1e40*/  PLOP3.LUT P0, PT, P0, P1, PT, 0xf8, 0x8f ;  /* 0x00000000008f781c */ /* 0x000fda0000703f70 */
[----:B------:R-:W-:Y:S05]  /*1e50*/  @P0 BRA `(.L_x_36) ;  /* 0x00000004004c0947 */ /* 0x000fea0003800000 */
[----:B------:R-:W-:-:S13]  /*1e60*/  LOP3.LUT P0, RZ, R3, 0x7fffffff, R0, 0xc8, !PT ;  /* 0x7fffffff03ff7812 */ /* 0x000fda000780c800 */
[----:B------:R-:W-:Y:S05]  /*1e70*/  @!P0 BRA `(.L_x_37) ;  /* 0x00000004003c8947 */ /* 0x000fea0003800000 */
[C---:B------:R-:W-:Y:S02]  /*1e80*/  FSETP.NEU.FTZ.AND P1, PT, |R0|.reuse, +INF , PT ;  /* 0x7f8000000000780b */ /* 0x040fe40003f3d200 */
[----:B------:R-:W-:Y:S02]  /*1e90*/  FSETP.NEU.FTZ.AND P2, PT, |R3|, +INF , PT ;  /* 0x7f8000000300780b */ /* 0x000fe40003f5d200 */
[----:B------:R-:W-:-:S11]  /*1ea0*/  FSETP.NEU.FTZ.AND P0, PT, |R0|, +INF , PT ;  /* 0x7f8000000000780b */ /* 0x000fd60003f1d200 */
[----:B------:R-:W-:Y:S05]  /*1eb0*/  @!P2 BRA !P1, `(.L_x_37) ;  /* 0x00000004002ca947 */ /* 0x000fea0004800000 */
[----:B------:R-:W-:-:S04]  /*1ec0*/  LOP3.LUT P1, RZ, R0, 0x7fffffff, RZ, 0xc0, !PT ;  /* 0x7fffffff00ff7812 */ /* 0x000fc8000782c0ff */
[----:B------:R-:W-:-:S13]  /*1ed0*/  PLOP3.LUT P1, PT, P2, P1, PT, 0x2f, 0xf2 ;  /* 0x0000000000f2781c */ /* 0x000fda0001722577 */
[----:B------:R-:W-:Y:S05]  /*1ee0*/  @P1 BRA `(.L_x_38) ;  /* 0x0000000400181947 */ /* 0x000fea0003800000 */
[----:B------:R-:W-:-:S04]  /*1ef0*/  LOP3.LUT P1, RZ, R3, 0x7fffffff, RZ, 0xc0, !PT ;  /* 0x7fffffff03ff7812 */ /* 0x000fc8000782c0ff */
[----:B------:R-:W-:-:S13]  /*1f00*/  PLOP3.LUT P0, PT, P0, P1, PT, 0x2f, 0xf2 ;  /* 0x0000000000f2781c */ /* 0x000fda0000702577 */
[----:B------:R-:W-:Y:S05]  /*1f10*/  @P0 BRA `(.L_x_39) ;  /* 0x0000000400000947 */ /* 0x000fea0003800000 */
[----:B------:R-:W-:Y:S02]  /*1f20*/  ISETP.GE.AND P0, PT, R10, RZ, PT ;  /* 0x000000ff0a00720c */ /* 0x000fe40003f06270 */
[----:B------:R-:W-:-:S11]  /*1f30*/  ISETP.GE.AND P1, PT, R11, RZ, PT ;  /* 0x000000ff0b00720c */ /* 0x000fd60003f26270 */
[----:B------:R-:W-:Y:S02]  /*1f40*/  @P0 IMAD.MOV.U32 R8, RZ, RZ, RZ ;  /* 0x000000ffff080224 */ /* 0x000fe400078e00ff */
[----:B------:R-:W-:Y:S01]  /*1f50*/  @!P0 FFMA R0, R0, 1.84467440737095516160e+19, RZ ;  /* 0x5f80000000008823 */ /* 0x000fe200000000ff */
[----:B------:R-:W-:Y:S02]  /*1f60*/  @!P0 IMAD.MOV.U32 R8, RZ, RZ, -0x40 ;  /* 0xffffffc0ff088424 */ /* 0x000fe400078e00ff */
[----:B------:R-:W-:Y:S02]  /*1f70*/  @!P1 FFMA R3, R3, 1.84467440737095516160e+19, RZ ;  /* 0x5f80000003039823 */ /* 0x000fe400000000ff */
[----:B------:R-:W-:-:S07]  /*1f80*/  @!P1 VIADD R8, R8, 0x40 ;  /* 0x0000004008089836 */ /* 0x000fce0000000000 */
.L_x_35:
[----:B------:R-:W-:Y:S01]  /*1f90*/  LEA R10, R9, 0xc0800000, 0x17 ;  /* 0xc0800000090a7811 */ /* 0x000fe200078eb8ff */
[----:B------:R-:W-:Y:S03]  /*1fa0*/  BSSY.RECONVERGENT B3, `(.L_x_40) ;  /* 0x0000036000037945 */ /* 0x000fe60003800200 */
[----:B------:R-:W-:Y:S01]  /*1fb0*/  IADD3 R10, PT, PT, -R10, R3, RZ ;  /* 0x000000030a0a7210 */ /* 0x000fe20007ffe1ff */
[----:B------:R-:W-:-:S03]  /*1fc0*/  VIADD R3, R12, 0xffffff81 ;  /* 0xffffff810c037836 */ /* 0x000fc60000000000 */
[----:B------:R-:W0:Y:S01]  /*1fd0*/  MUFU.RCP R11, R10 ;  /* 0x0000000a000b7308 */ /* 0x000e220000001000 */
[----:B------:R-:W-:Y:S01]  /*1fe0*/  FADD.FTZ R13, -R10, -RZ ;  /* 0x800000ff0a0d7221 */ /* 0x000fe20000010100 */
[C---:B------:R-:W-:Y:S01]  /*1ff0*/  IMAD R0, R3.reuse, -0x800000, R0 ;  /* 0xff80000003007824 */ /* 0x040fe200078e0200 */
[----:B------:R-:W-:-:S05]  /*2000*/  IADD3 R9, PT, PT, R3, 0x7f, -R9 ;  /* 0x0000007f03097810 */ /* 0x000fca0007ffe809 */
[----:B------:R-:W-:Y:S02]  /*2010*/  IMAD.IADD R9, R9, 0x1, R8 ;  /* 0x0000000109097824 */ /* 0x000fe400078e0208 */
[----:B0-----:R-:W-:-:S04]  /*2020*/  FFMA R12, R11, R13, 1 ;  /* 0x3f8000000b0c7423 */ /* 0x001fc8000000000d */
[----:B------:R-:W-:-:S04]  /*2030*/  FFMA R14, R11, R12, R11 ;  /* 0x0000000c0b0e7223 */ /* 0x000fc8000000000b */
[----:B------:R-:W-:-:S04]  /*2040*/  FFMA R11, R0, R14, RZ ;  /* 0x0000000e000b7223 */ /* 0x000fc800000000ff */
[----:B------:R-:W-:-:S04]  /*2050*/  FFMA R12, R13, R11, R0 ;  /* 0x0000000b0d0c7223 */ /* 0x000fc80000000000 */
[----:B------:R-:W-:-:S04]  /*2060*/  FFMA R11, R14, R12, R11 ;  /* 0x0000000c0e0b7223 */ /* 0x000fc8000000000b */
[----:B------:R-:W-:-:S04]  /*2070*/  FFMA R12, R13, R11, R0 ;  /* 0x0000000b0d0c7223 */ /* 0x000fc80000000000 */
[----:B------:R-:W-:-:S05]  /*2080*/  FFMA R0, R14, R12, R11 ;  /* 0x0000000c0e007223 */ /* 0x000fca000000000b */
[----:B------:R-:W-:-:S04]  /*2090*/  SHF.R.U32.HI R3, RZ, 0x17, R0 ;  /* 0x00000017ff037819 */ /* 0x000fc80000011600 */
[----:B------:R-:W-:-:S05]  /*20a0*/  LOP3.LUT R3, R3, 0xff, RZ, 0xc0, !PT ;  /* 0x000000ff03037812 */ /* 0x000fca00078ec0ff */
[----:B------:R-:W-:-:S05]  /*20b0*/  IMAD.IADD R13, R3, 0x1, R9 ;  /* 0x00000001030d7824 */ /* 0x000fca00078e0209 */
[----:B------:R-:W-:-:S04]  /*20c0*/  IADD3 R3, PT, PT, R13, -0x1, RZ ;  /* 0xffffffff0d037810 */ /* 0x000fc80007ffe0ff */
[----:B------:R-:W-:-:S13]  /*20d0*/  ISETP.GE.U32.AND P0, PT, R3, 0xfe, PT ;  /* 0x000000fe0300780c */ /* 0x000fda0003f06070 */
[----:B------:R-:W-:Y:S05]  /*20e0*/  @!P0 BRA `(.L_x_41) ;  /* 0x0000000000808947 */ /* 0x000fea0003800000 */
[----:B------:R-:W-:-:S13]  /*20f0*/  ISETP.GT.AND P0, PT, R13, 0xfe, PT ;  /* 0x000000fe0d00780c */ /* 0x000fda0003f04270 */
[----:B------:R-:W-:Y:S05]  /*2100*/  @P0 BRA `(.L_x_42) ;  /* 0x00000000006c0947 */ /* 0x000fea0003800000 */
[----:B------:R-:W-:-:S13]  /*2110*/  ISETP.GE.AND P0, PT, R13, 0x1, PT ;  /* 0x000000010d00780c */ /* 0x000fda0003f06270 */
[----:B------:R-:W-:Y:S05]  /*2120*/  @P0 BRA `(.L_x_43) ;  /* 0x0000000000740947 */ /* 0x000fea0003800000 */
[----:B------:R-:W-:Y:S02]  /*2130*/  ISETP.GE.AND P0, PT, R13, -0x18, PT ;  /* 0xffffffe80d00780c */ /* 0x000fe40003f06270 */
[----:B------:R-:W-:-:S11]  /*2140*/  LOP3.LUT R0, R0, 0x80000000, RZ, 0xc0, !PT ;  /* 0x8000000000007812 */ /* 0x000fd600078ec0ff */
[----:B------:R-:W-:Y:S05]  /*2150*/  @!P0 BRA `(.L_x_43) ;  /* 0x0000000000688947 */ /* 0x000fea0003800000 */
[CCC-:B------:R-:W-:Y:S01]  /*2160*/  FFMA.RZ R3, R14.reuse, R12.reuse, R11.reuse ;  /* 0x0000000c0e037223 */ /* 0x1c0fe2000000c00b */
[C---:B------:R-:W-:Y:S02]  /*2170*/  VIADD R10, R13.reuse, 0x20 ;  /* 0x000000200d0a7836 */ /* 0x040fe40000000000 */
[CCC-:B------:R-:W-:Y:S01]  /*2180*/  FFMA.RM R8, R14.reuse, R12.reuse, R11.reuse ;  /* 0x0000000c0e087223 */ /* 0x1c0fe2000000400b */
[----:B------:R-:W-:Y:S02]  /*2190*/  ISETP.NE.AND P2, PT, R13, RZ, PT ;  /* 0x000000ff0d00720c */ /* 0x000fe40003f45270 */
[----:B------:R-:W-:Y:S01]  /*21a0*/  LOP3.LUT R9, R3, 0x7fffff, RZ, 0xc0, !PT ;  /* 0x007fffff03097812 */ /* 0x000fe200078ec0ff */
[----:B------:R-:W-:Y:S01]  /*21b0*/  FFMA.RP R3, R14, R12, R11 ;  /* 0x0000000c0e037223 */ /* 0x000fe2000000800b */
[----:B------:R-:W-:Y:S01]  /*21c0*/  IMAD.MOV R11, RZ, RZ, -R13 ;  /* 0x000000ffff0b7224 */ /* 0x000fe200078e0a0d */
[----:B------:R-:W-:Y:S02]  /*21d0*/  ISETP.NE.AND P1, PT, R13, RZ, PT ;  /* 0x000000ff0d00720c */ /* 0x000fe40003f25270 */
[----:B------:R-:W-:-:S02]  /*21e0*/  LOP3.LUT R9, R9, 0x800000, RZ, 0xfc, !PT ;  /* 0x0080000009097812 */ /* 0x000fc400078efcff */
[----:B------:R-:W-:Y:S02]  /*21f0*/  FSETP.NEU.FTZ.AND P0, PT, R3, R8, PT ;  /* 0x000000080300720b */ /* 0x000fe40003f1d000 */
[----:B------:R-:W-:Y:S02]  /*2200*/  SHF.L.U32 R10, R9, R10, RZ ;  /* 0x0000000a090a7219 */ /* 0x000fe400000006ff */
[----:B------:R-:W-:Y:S02]  /*2210*/  SEL R8, R11, RZ, P2 ;  /* 0x000000ff0b087207 */ /* 0x000fe40001000000 */
[----:B------:R-:W-:Y:S02]  /*2220*/  ISETP.NE.AND P1, PT, R10, RZ, P1 ;  /* 0x000000ff0a00720c */ /* 0x000fe40000f25270 */
[----:B------:R-:W-:Y:S02]  /*2230*/  SHF.R.U32.HI R8, RZ, R8, R9 ;  /* 0x00000008ff087219 */ /* 0x000fe40000011609 */
[----:B------:R-:W-:-:S02]  /*2240*/  PLOP3.LUT P0, PT, P0, P1, PT, 0xf8, 0x8f ;  /* 0x00000000008f781c */ /* 0x000fc40000703f70 */
[----:B------:R-:W-:Y:S02]  /*2250*/  SHF.R.U32.HI R10, RZ, 0x1, R8 ;  /* 0x00000001ff0a7819 */ /* 0x000fe40000011608 */
[----:B------:R-:W-:-:S04]  /*2260*/  SEL R3, RZ, 0x1, !P0 ;  /* 0x00000001ff037807 */ /* 0x000fc80004000000 */
[----:B------:R-:W-:-:S04]  /*2270*/  LOP3.LUT R3, R3, 0x1, R10, 0xf8, !PT ;  /* 0x0000000103037812 */ /* 0x000fc800078ef80a */
[----:B------:R-:W-:-:S05]  /*2280*/  LOP3.LUT R3, R3, R8, RZ, 0xc0, !PT ;  /* 0x0000000803037212 */ /* 0x000fca00078ec0ff */
[----:B------:R-:W-:-:S05]  /*2290*/  IMAD.IADD R3, R10, 0x1, R3 ;  /* 0x000000010a037824 */ /* 0x000fca00078e0203 */
[----:B------:R-:W-:Y:S01]  /*22a0*/  LOP3.LUT R0, R3, R0, RZ, 0xfc, !PT ;  /* 0x0000000003007212 */ /* 0x000fe200078efcff */
[----:B------:R-:W-:Y:S06]  /*22b0*/  BRA `(.L_x_43) ;  /* 0x0000000000107947 */ /* 0x000fec0003800000 */
.L_x_42:
[----:B------:R-:W-:-:S04]  /*22c0*/  LOP3.LUT R0, R0, 0x80000000, RZ, 0xc0, !PT ;  /* 0x8000000000007812 */ /* 0x000fc800078ec0ff */
[----:B------:R-:W-:Y:S01]  /*22d0*/  LOP3.LUT R0, R0, 0x7f800000, RZ, 0xfc, !PT ;  /* 0x7f80000000007812 */ /* 0x000fe200078efcff */
[----:B------:R-:W-:Y:S06]  /*22e0*/  BRA `(.L_x_43) ;  /* 0x0000000000047947 */ /* 0x000fec0003800000 */
.L_x_41:
[----:B------:R-:W-:-:S07]  /*22f0*/  LEA R0, R9, R0, 0x17 ;  /* 0x0000000009007211 */ /* 0x000fce00078eb8ff */
.L_x_43:
[----:B------:R-:W-:Y:S05]  /*2300*/  BSYNC.RECONVERGENT B3 ;  /* 0x0000000000037941 */ /* 0x000fea0003800200 */
.L_x_40:
[----:B------:R-:W-:Y:S05]  /*2310*/  BRA `(.L_x_44) ;  /* 0x0000000000207947 */ /* 0x000fea0003800000 */
.L_x_39:
[----:B------:R-:W-:-:S04]  /*2320*/  LOP3.LUT R0, R3, 0x80000000, R0, 0x48, !PT ;  /* 0x8000000003007812 */ /* 0x000fc800078e4800 */
[----:B------:R-:W-:Y:S01]  /*2330*/  LOP3.LUT R0, R0, 0x7f800000, RZ, 0xfc, !PT ;  /* 0x7f80000000007812 */ /* 0x000fe200078efcff */
[----:B------:R-:W-:Y:S06]  /*2340*/  BRA `(.L_x_44) ;  /* 0x0000000000147947 */ /* 0x000fec0003800000 */
.L_x_38:
[----:B------:R-:W-:Y:S01]  /*2350*/  LOP3.LUT R0, R3, 0x80000000, R0, 0x48, !PT ;  /* 0x8000000003007812 */ /* 0x000fe200078e4800 */
[----:B------:R-:W-:Y:S06]  /*2360*/  BRA `(.L_x_44) ;  /* 0x00000000000c7947 */ /* 0x000fec0003800000 */
.L_x_37:
[----:B------:R-:W0:Y:S01]  /*2370*/  MUFU.RSQ R0, -QNAN ;  /* 0xffc0000000007908 */ /* 0x000e220000001400 */
[----:B------:R-:W-:Y:S05]  /*2380*/  BRA `(.L_x_44) ;  /* 0x0000000000047947 */ /* 0x000fea0003800000 */
.L_x_36:
[----:B------:R-:W-:-:S07]  /*2390*/  FADD.FTZ R0, R0, R3 ;  /* 0x0000000300007221 */ /* 0x000fce0000010000 */
.L_x_44:
[----:B------:R-:W-:Y:S05]  /*23a0*/  BSYNC.RECONVERGENT B2 ;  /* 0x0000000000027941 */ /* 0x000fea0003800200 */
.L_x_34:
[----:B------:R-:W-:Y:S02]  /*23b0*/  IMAD.MOV.U32 R3, RZ, RZ, 0x0 ;  /* 0x00000000ff037424 */ /* 0x000fe400078e00ff */
[----:B0-----:R-:W-:Y:S02]  /*23c0*/  IMAD.MOV.U32 R19, RZ, RZ, R0 ;  /* 0x000000ffff137224 */ /* 0x001fe400078e0000 */
[----:B------:R-:W-:Y:S05]  /*23d0*/  RET.REL.NODEC R2 `(_Z9laplacianPfS_S_fffb) ;  /* 0xffffffdc02087950 */ /* 0x000fea0003c3ffff */
.L_x_45:
[----:B------:R-:W-:-:S00]  /*23e0*/  BRA `(.L_x_45) ;  /* 0xfffffffc00fc7947 */ /* 0x000fc0000383ffff */
[----:B------:R-:W-:-:S00]  /*23f0*/  NOP ;  /* 0x0000000000007918 */ /* 0x000fc00000000000 */
        /* <DEDUP_REMOVED lines=8> */
.L_x_49:


//--------------------- .nv.shared._Z9laplacianPfS_S_fffb --------------------------
	.section	.nv.shared._Z9laplacianPfS_S_fffb,"aw",@nobits
	.sectionflags	@""
	.align	16
	.zero		1024


//--------------------- .nv.shared.reserved.0     --------------------------
	.section	.nv.shared.reserved.0,"aw",@nobits
	.weak		__nv_reservedSMEM_offset_0_alias
	.size		__nv_reservedSMEM_offset_0_alias, 0, 64
	.other		__nv_reservedSMEM_offset_0_alias,@"STO_CUDA_RESERVED_SHARED STV_DEFAULT"
__nv_reservedSMEM_offset_0_alias:
	.zero		0
	.zero		64


//--------------------- .nv.constant0._Z9laplacianPfS_S_fffb --------------------------
	.section	.nv.constant0._Z9laplacianPfS_S_fffb,"a",@progbits
	.sectionflags	@""
	.align	4
.nv.constant0._Z9laplacianPfS_S_fffb:
	.zero		933


//--------------------- SYMBOLS --------------------------

	.type		.nv.reservedSmem.offset0,@object
	.size		.nv.reservedSmem.offset0,0x4
	.type		.nv.reservedSmem.cap,@object
	.size		.nv.reservedSmem.cap,0x4
